//
// Generated by NVIDIA NVVM Compiler
//
// Compiler Build ID: CL-36424714
// Cuda compilation tools, release 13.0, V13.0.88
// Based on NVVM 20.0.0
//

.version 9.0
.target sm_100
.address_size 64

	// .globl	_Z22calculateDFTCUDAKernelP6float2S0_m
.global .align 4 .b8 __cudart_i2opi_f[24] = {65, 144, 67, 60, 153, 149, 98, 219, 192, 221, 52, 245, 209, 87, 39, 252, 41, 21, 68, 78, 110, 131, 249, 162};

.visible .entry _Z22calculateDFTCUDAKernelP6float2S0_m(
	.param .u64 .ptr .align 1 _Z22calculateDFTCUDAKernelP6float2S0_m_param_0,
	.param .u64 .ptr .align 1 _Z22calculateDFTCUDAKernelP6float2S0_m_param_1,
	.param .u64 _Z22calculateDFTCUDAKernelP6float2S0_m_param_2
)
{
	.local .align 4 .b8 	__local_depot0[28];
	.reg .b64 	%SP;
	.reg .b64 	%SPL;
	.reg .pred 	%p<12>;
	.reg .b32 	%r<47>;
	.reg .b32 	%f<57>;
	.reg .b64 	%rd<35>;
	.reg .b64 	%fd<9>;

	mov.u64 	%SPL, __local_depot0;
	ld.param.u64 	%rd14, [_Z22calculateDFTCUDAKernelP6float2S0_m_param_0];
	ld.param.u64 	%rd15, [_Z22calculateDFTCUDAKernelP6float2S0_m_param_1];
	ld.param.u64 	%rd16, [_Z22calculateDFTCUDAKernelP6float2S0_m_param_2];
	add.u64 	%rd1, %SPL, 0;
	mov.u32 	%r15, %tid.x;
	cvt.u64.u32 	%rd2, %r15;
	setp.le.u64 	%p1, %rd16, %rd2;
	@%p1 bra 	$L__BB0_11;
	cvt.u32.u64 	%r16, %rd2;
	cvta.to.global.u64 	%rd19, %rd15;
	shl.b64 	%rd20, %rd2, 3;
	add.s64 	%rd3, %rd19, %rd20;
	mov.f32 	%f54, 0f00000000;
	st.global.v2.f32 	[%rd3], {%f54, %f54};
	cvt.rn.f64.u32 	%fd3, %r16;
	mul.f64 	%fd1, %fd3, 0dC01921FB53C8D4F1;
	cvt.rn.f64.u64 	%fd2, %rd16;
	mov.f32 	%f15, 0f3F000000;
	cvt.sat.f32.f32 	%f16, %f15;
	mov.f32 	%f17, 0f4B400001;
	mov.f32 	%f18, 0f437C0000;
	fma.rm.f32 	%f19, %f16, %f18, %f17;
	add.f32 	%f20, %f19, 0fCB40007F;
	sub.f32 	%f21, %f54, %f20;
	add.f32 	%f22, %f21, 0f00000000;
	mov.b32 	%r17, %f19;
	shl.b32 	%r18, %r17, 23;
	mov.b32 	%f23, %r18;
	ex2.approx.ftz.f32 	%f24, %f22;
	mul.f32 	%f1, %f24, %f23;
	cvta.to.global.u64 	%rd4, %rd14;
	mov.b64 	%rd31, 0;
	mov.f32 	%f55, %f54;
$L__BB0_2:
	cvt.u32.u64 	%r19, %rd31;
	shl.b64 	%rd21, %rd31, 3;
	add.s64 	%rd22, %rd4, %rd21;
	ld.global.v2.f32 	{%f5, %f4}, [%rd22];
	cvt.rn.f64.u32 	%fd4, %r19;
	mul.f64 	%fd5, %fd1, %fd4;
	div.rn.f64 	%fd6, %fd5, %fd2;
	cvt.rn.f32.f64 	%f6, %fd6;
	mul.f32 	%f25, %f6, 0f3F22F983;
	cvt.rni.s32.f32 	%r46, %f25;
	cvt.rn.f32.s32 	%f26, %r46;
	fma.rn.f32 	%f27, %f26, 0fBFC90FDA, %f6;
	fma.rn.f32 	%f28, %f26, 0fB3A22168, %f27;
	fma.rn.f32 	%f56, %f26, 0fA7C234C5, %f28;
	abs.f32 	%f8, %f6;
	setp.ltu.f32 	%p2, %f8, 0f47CE4780;
	@%p2 bra 	$L__BB0_10;
	setp.neu.f32 	%p3, %f8, 0f7F800000;
	@%p3 bra 	$L__BB0_5;
	mov.f32 	%f31, 0f00000000;
	mul.rn.f32 	%f56, %f6, %f31;
	mov.b32 	%r46, 0;
	bra.uni 	$L__BB0_10;
$L__BB0_5:
	mov.b32 	%r2, %f6;
	shl.b32 	%r21, %r2, 8;
	or.b32  	%r3, %r21, -2147483648;
	mov.b64 	%rd34, 0;
	mov.b32 	%r43, 0;
	mov.u64 	%rd32, __cudart_i2opi_f;
	mov.u64 	%rd33, %rd1;
$L__BB0_6:
	.pragma "nounroll";
	ld.global.nc.u32 	%r22, [%rd32];
	mad.wide.u32 	%rd25, %r22, %r3, %rd34;
	shr.u64 	%rd34, %rd25, 32;
	st.local.u32 	[%rd33], %rd25;
	add.s32 	%r43, %r43, 1;
	add.s64 	%rd33, %rd33, 4;
	add.s64 	%rd32, %rd32, 4;
	setp.ne.s32 	%p4, %r43, 6;
	@%p4 bra 	$L__BB0_6;
	shr.u32 	%r23, %r2, 23;
	st.local.u32 	[%rd1+24], %rd34;
	and.b32  	%r6, %r23, 31;
	and.b32  	%r24, %r23, 224;
	add.s32 	%r25, %r24, -128;
	shr.u32 	%r26, %r25, 5;
	mul.wide.u32 	%rd26, %r26, 4;
	sub.s64 	%rd12, %rd1, %rd26;
	ld.local.u32 	%r44, [%rd12+24];
	ld.local.u32 	%r45, [%rd12+20];
	setp.eq.s32 	%p5, %r6, 0;
	@%p5 bra 	$L__BB0_9;
	shf.l.wrap.b32 	%r44, %r45, %r44, %r6;
	ld.local.u32 	%r27, [%rd12+16];
	shf.l.wrap.b32 	%r45, %r27, %r45, %r6;
$L__BB0_9:
	shr.u32 	%r28, %r44, 30;
	shf.l.wrap.b32 	%r29, %r45, %r44, 2;
	shl.b32 	%r30, %r45, 2;
	shr.u32 	%r31, %r29, 31;
	add.s32 	%r32, %r31, %r28;
	neg.s32 	%r33, %r32;
	setp.lt.s32 	%p6, %r2, 0;
	selp.b32 	%r46, %r33, %r32, %p6;
	xor.b32  	%r34, %r29, %r2;
	shr.s32 	%r35, %r29, 31;
	xor.b32  	%r36, %r35, %r29;
	xor.b32  	%r37, %r35, %r30;
	cvt.u64.u32 	%rd27, %r36;
	shl.b64 	%rd28, %rd27, 32;
	cvt.u64.u32 	%rd29, %r37;
	or.b64  	%rd30, %rd28, %rd29;
	cvt.rn.f64.s64 	%fd7, %rd30;
	mul.f64 	%fd8, %fd7, 0d3BF921FB54442D19;
	cvt.rn.f32.f64 	%f29, %fd8;
	neg.f32 	%f30, %f29;
	setp.lt.s32 	%p7, %r34, 0;
	selp.f32 	%f56, %f30, %f29, %p7;
$L__BB0_10:
	mul.f32 	%f32, %f56, %f56;
	fma.rn.f32 	%f33, %f32, 0f37CBAC00, 0fBAB607ED;
	fma.rn.f32 	%f34, %f33, %f32, 0f3D2AAABB;
	fma.rn.f32 	%f35, %f34, %f32, 0fBEFFFFFF;
	fma.rn.f32 	%f36, %f35, %f32, 0f3F800000;
	fma.rn.f32 	%f37, %f32, %f56, 0f00000000;
	fma.rn.f32 	%f38, %f32, 0fB94D4153, 0f3C0885E4;
	fma.rn.f32 	%f39, %f38, %f32, 0fBE2AAAA8;
	fma.rn.f32 	%f40, %f39, %f37, %f56;
	and.b32  	%r39, %r46, 1;
	setp.eq.b32 	%p8, %r39, 1;
	selp.f32 	%f41, %f36, %f40, %p8;
	selp.f32 	%f42, %f40, %f36, %p8;
	and.b32  	%r40, %r46, 2;
	setp.eq.s32 	%p9, %r40, 0;
	neg.f32 	%f43, %f41;
	selp.f32 	%f44, %f41, %f43, %p9;
	add.s32 	%r41, %r46, 1;
	and.b32  	%r42, %r41, 2;
	setp.eq.s32 	%p10, %r42, 0;
	neg.f32 	%f45, %f42;
	selp.f32 	%f46, %f42, %f45, %p10;
	mul.f32 	%f47, %f1, %f46;
	mul.f32 	%f48, %f1, %f44;
	mul.f32 	%f49, %f5, %f47;
	mul.f32 	%f50, %f4, %f48;
	sub.f32 	%f51, %f49, %f50;
	mul.f32 	%f52, %f4, %f47;
	fma.rn.f32 	%f53, %f5, %f48, %f52;
	add.f32 	%f55, %f55, %f51;
	add.f32 	%f54, %f54, %f53;
	st.global.v2.f32 	[%rd3], {%f55, %f54};
	add.s64 	%rd31, %rd31, 1;
	setp.gt.u64 	%p11, %rd16, %rd31;
	@%p11 bra 	$L__BB0_2;
$L__BB0_11:
	ret;

}
	// .globl	_Z41calculateDFTCUDAKernelWithPrecomputedRootP6float2S0_S0_m
.visible .entry _Z41calculateDFTCUDAKernelWithPrecomputedRootP6float2S0_S0_m(
	.param .u64 .ptr .align 1 _Z41calculateDFTCUDAKernelWithPrecomputedRootP6float2S0_S0_m_param_0,
	.param .u64 .ptr .align 1 _Z41calculateDFTCUDAKernelWithPrecomputedRootP6float2S0_S0_m_param_1,
	.param .u64 .ptr .align 1 _Z41calculateDFTCUDAKernelWithPrecomputedRootP6float2S0_S0_m_param_2,
	.param .u64 _Z41calculateDFTCUDAKernelWithPrecomputedRootP6float2S0_S0_m_param_3
)
{
	.reg .pred 	%p<25>;
	.reg .b32 	%r<85>;
	.reg .b32 	%f<184>;
	.reg .b64 	%rd<169>;

	ld.param.u64 	%rd73, [_Z41calculateDFTCUDAKernelWithPrecomputedRootP6float2S0_S0_m_param_0];
	ld.param.u64 	%rd74, [_Z41calculateDFTCUDAKernelWithPrecomputedRootP6float2S0_S0_m_param_1];
	ld.param.u64 	%rd71, [_Z41calculateDFTCUDAKernelWithPrecomputedRootP6float2S0_S0_m_param_2];
	ld.param.u64 	%rd72, [_Z41calculateDFTCUDAKernelWithPrecomputedRootP6float2S0_S0_m_param_3];
	cvta.to.global.u64 	%rd1, %rd74;
	cvta.to.global.u64 	%rd2, %rd73;
	mov.u32 	%r1, %tid.x;
	cvt.u64.u32 	%rd3, %r1;
	setp.le.u64 	%p1, %rd72, %rd3;
	@%p1 bra 	$L__BB1_57;
	cvta.to.global.u64 	%rd76, %rd71;
	shl.b64 	%rd77, %rd3, 3;
	add.s64 	%rd4, %rd76, %rd77;
	mov.f32 	%f178, 0f00000000;
	st.global.v2.f32 	[%rd4], {%f178, %f178};
	setp.lt.u64 	%p2, %rd72, 8;
	mov.b64 	%rd164, 0;
	mov.f32 	%f179, %f178;
	@%p2 bra 	$L__BB1_28;
	shl.b32 	%r83, %r1, 1;
	mul.lo.s32 	%r82, %r1, 3;
	shl.b32 	%r81, %r1, 2;
	mul.lo.s32 	%r80, %r1, 5;
	mul.lo.s32 	%r79, %r1, 6;
	mul.lo.s32 	%r78, %r1, 7;
	mov.b64 	%rd150, 0;
	mov.f32 	%f178, 0f00000000;
	mov.b32 	%r77, 0;
	and.b64  	%rd79, %rd72, -4294967296;
	mov.u64 	%rd149, %rd2;
	mov.u32 	%r84, %r1;
$L__BB1_3:
	.pragma "nounroll";
	ld.global.v2.f32 	{%f4, %f3}, [%rd149];
	setp.ne.s64 	%p3, %rd79, 0;
	@%p3 bra 	$L__BB1_5;
	cvt.u32.u64 	%r25, %rd72;
	rem.u32 	%r26, %r77, %r25;
	cvt.u64.u32 	%rd151, %r26;
	bra.uni 	$L__BB1_6;
$L__BB1_5:
	cvt.u64.u32 	%rd80, %r77;
	rem.u64 	%rd151, %rd80, %rd72;
$L__BB1_6:
	shl.b64 	%rd81, %rd151, 3;
	add.s64 	%rd82, %rd1, %rd81;
	ld.global.v2.f32 	{%f69, %f70}, [%rd82];
	mul.f32 	%f71, %f4, %f69;
	mul.f32 	%f72, %f3, %f70;
	sub.f32 	%f73, %f71, %f72;
	mul.f32 	%f74, %f4, %f70;
	fma.rn.f32 	%f75, %f3, %f69, %f74;
	add.f32 	%f5, %f179, %f73;
	add.f32 	%f6, %f178, %f75;
	st.global.v2.f32 	[%rd4], {%f5, %f6};
	shl.b64 	%rd83, %rd150, 3;
	and.b64  	%rd84, %rd83, 34359738304;
	add.s64 	%rd10, %rd2, %rd84;
	ld.global.v2.f32 	{%f8, %f7}, [%rd10+8];
	and.b64  	%rd85, %rd72, -4294967296;
	setp.ne.s64 	%p4, %rd85, 0;
	@%p4 bra 	$L__BB1_8;
	cvt.u32.u64 	%r27, %rd72;
	rem.u32 	%r28, %r84, %r27;
	cvt.u64.u32 	%rd152, %r28;
	bra.uni 	$L__BB1_9;
$L__BB1_8:
	cvt.u64.u32 	%rd86, %r84;
	rem.u64 	%rd152, %rd86, %rd72;
$L__BB1_9:
	shl.b64 	%rd87, %rd152, 3;
	add.s64 	%rd88, %rd1, %rd87;
	ld.global.v2.f32 	{%f76, %f77}, [%rd88];
	mul.f32 	%f78, %f8, %f76;
	mul.f32 	%f79, %f7, %f77;
	sub.f32 	%f80, %f78, %f79;
	mul.f32 	%f81, %f8, %f77;
	fma.rn.f32 	%f82, %f7, %f76, %f81;
	add.f32 	%f9, %f5, %f80;
	add.f32 	%f10, %f6, %f82;
	st.global.v2.f32 	[%rd4], {%f9, %f10};
	ld.global.v2.f32 	{%f12, %f11}, [%rd10+16];
	and.b64  	%rd89, %rd72, -4294967296;
	setp.ne.s64 	%p5, %rd89, 0;
	@%p5 bra 	$L__BB1_11;
	cvt.u32.u64 	%r29, %rd72;
	rem.u32 	%r30, %r83, %r29;
	cvt.u64.u32 	%rd153, %r30;
	bra.uni 	$L__BB1_12;
$L__BB1_11:
	cvt.u64.u32 	%rd90, %r83;
	rem.u64 	%rd153, %rd90, %rd72;
$L__BB1_12:
	shl.b64 	%rd91, %rd153, 3;
	add.s64 	%rd92, %rd1, %rd91;
	ld.global.v2.f32 	{%f83, %f84}, [%rd92];
	mul.f32 	%f85, %f12, %f83;
	mul.f32 	%f86, %f11, %f84;
	sub.f32 	%f87, %f85, %f86;
	mul.f32 	%f88, %f12, %f84;
	fma.rn.f32 	%f89, %f11, %f83, %f88;
	add.f32 	%f13, %f9, %f87;
	add.f32 	%f14, %f10, %f89;
	st.global.v2.f32 	[%rd4], {%f13, %f14};
	ld.global.v2.f32 	{%f16, %f15}, [%rd10+24];
	and.b64  	%rd93, %rd72, -4294967296;
	setp.ne.s64 	%p6, %rd93, 0;
	@%p6 bra 	$L__BB1_14;
	cvt.u32.u64 	%r31, %rd72;
	rem.u32 	%r32, %r82, %r31;
	cvt.u64.u32 	%rd154, %r32;
	bra.uni 	$L__BB1_15;
$L__BB1_14:
	cvt.u64.u32 	%rd94, %r82;
	rem.u64 	%rd154, %rd94, %rd72;
$L__BB1_15:
	shl.b64 	%rd95, %rd154, 3;
	add.s64 	%rd96, %rd1, %rd95;
	ld.global.v2.f32 	{%f90, %f91}, [%rd96];
	mul.f32 	%f92, %f16, %f90;
	mul.f32 	%f93, %f15, %f91;
	sub.f32 	%f94, %f92, %f93;
	mul.f32 	%f95, %f16, %f91;
	fma.rn.f32 	%f96, %f15, %f90, %f95;
	add.f32 	%f17, %f13, %f94;
	add.f32 	%f18, %f14, %f96;
	st.global.v2.f32 	[%rd4], {%f17, %f18};
	ld.global.v2.f32 	{%f20, %f19}, [%rd10+32];
	and.b64  	%rd97, %rd72, -4294967296;
	setp.ne.s64 	%p7, %rd97, 0;
	@%p7 bra 	$L__BB1_17;
	cvt.u32.u64 	%r33, %rd72;
	rem.u32 	%r34, %r81, %r33;
	cvt.u64.u32 	%rd155, %r34;
	bra.uni 	$L__BB1_18;
$L__BB1_17:
	cvt.u64.u32 	%rd98, %r81;
	rem.u64 	%rd155, %rd98, %rd72;
$L__BB1_18:
	shl.b64 	%rd99, %rd155, 3;
	add.s64 	%rd100, %rd1, %rd99;
	ld.global.v2.f32 	{%f97, %f98}, [%rd100];
	mul.f32 	%f99, %f20, %f97;
	mul.f32 	%f100, %f19, %f98;
	sub.f32 	%f101, %f99, %f100;
	mul.f32 	%f102, %f20, %f98;
	fma.rn.f32 	%f103, %f19, %f97, %f102;
	add.f32 	%f21, %f17, %f101;
	add.f32 	%f22, %f18, %f103;
	st.global.v2.f32 	[%rd4], {%f21, %f22};
	ld.global.v2.f32 	{%f24, %f23}, [%rd10+40];
	and.b64  	%rd101, %rd72, -4294967296;
	setp.ne.s64 	%p8, %rd101, 0;
	@%p8 bra 	$L__BB1_20;
	cvt.u32.u64 	%r35, %rd72;
	rem.u32 	%r36, %r80, %r35;
	cvt.u64.u32 	%rd156, %r36;
	bra.uni 	$L__BB1_21;
$L__BB1_20:
	cvt.u64.u32 	%rd102, %r80;
	rem.u64 	%rd156, %rd102, %rd72;
$L__BB1_21:
	shl.b64 	%rd103, %rd156, 3;
	add.s64 	%rd104, %rd1, %rd103;
	ld.global.v2.f32 	{%f104, %f105}, [%rd104];
	mul.f32 	%f106, %f24, %f104;
	mul.f32 	%f107, %f23, %f105;
	sub.f32 	%f108, %f106, %f107;
	mul.f32 	%f109, %f24, %f105;
	fma.rn.f32 	%f110, %f23, %f104, %f109;
	add.f32 	%f25, %f21, %f108;
	add.f32 	%f26, %f22, %f110;
	st.global.v2.f32 	[%rd4], {%f25, %f26};
	ld.global.v2.f32 	{%f28, %f27}, [%rd10+48];
	and.b64  	%rd105, %rd72, -4294967296;
	setp.ne.s64 	%p9, %rd105, 0;
	@%p9 bra 	$L__BB1_23;
	cvt.u32.u64 	%r37, %rd72;
	rem.u32 	%r38, %r79, %r37;
	cvt.u64.u32 	%rd157, %r38;
	bra.uni 	$L__BB1_24;
$L__BB1_23:
	cvt.u64.u32 	%rd106, %r79;
	rem.u64 	%rd157, %rd106, %rd72;
$L__BB1_24:
	shl.b64 	%rd107, %rd157, 3;
	add.s64 	%rd108, %rd1, %rd107;
	ld.global.v2.f32 	{%f111, %f112}, [%rd108];
	mul.f32 	%f113, %f28, %f111;
	mul.f32 	%f114, %f27, %f112;
	sub.f32 	%f115, %f113, %f114;
	mul.f32 	%f116, %f28, %f112;
	fma.rn.f32 	%f117, %f27, %f111, %f116;
	add.f32 	%f29, %f25, %f115;
	add.f32 	%f30, %f26, %f117;
	st.global.v2.f32 	[%rd4], {%f29, %f30};
	ld.global.v2.f32 	{%f32, %f31}, [%rd10+56];
	and.b64  	%rd109, %rd72, -4294967296;
	setp.ne.s64 	%p10, %rd109, 0;
	@%p10 bra 	$L__BB1_26;
	cvt.u32.u64 	%r39, %rd72;
	rem.u32 	%r40, %r78, %r39;
	cvt.u64.u32 	%rd158, %r40;
	bra.uni 	$L__BB1_27;
$L__BB1_26:
	cvt.u64.u32 	%rd110, %r78;
	rem.u64 	%rd158, %rd110, %rd72;
$L__BB1_27:
	and.b64  	%rd164, %rd72, -8;
	shl.b64 	%rd111, %rd158, 3;
	add.s64 	%rd112, %rd1, %rd111;
	ld.global.v2.f32 	{%f118, %f119}, [%rd112];
	mul.f32 	%f120, %f32, %f118;
	mul.f32 	%f121, %f31, %f119;
	sub.f32 	%f122, %f120, %f121;
	mul.f32 	%f123, %f32, %f119;
	fma.rn.f32 	%f124, %f31, %f118, %f123;
	add.f32 	%f179, %f29, %f122;
	add.f32 	%f178, %f30, %f124;
	st.global.v2.f32 	[%rd4], {%f179, %f178};
	add.s64 	%rd150, %rd150, 8;
	sub.s64 	%rd113, %rd150, %rd164;
	shl.b32 	%r41, %r1, 3;
	add.s32 	%r84, %r84, %r41;
	add.s32 	%r83, %r83, %r41;
	add.s32 	%r82, %r82, %r41;
	add.s32 	%r81, %r81, %r41;
	add.s32 	%r80, %r80, %r41;
	add.s32 	%r79, %r79, %r41;
	add.s32 	%r78, %r78, %r41;
	add.s32 	%r77, %r77, %r41;
	add.s64 	%rd149, %rd149, 64;
	setp.ne.s64 	%p11, %rd113, 0;
	@%p11 bra 	$L__BB1_3;
$L__BB1_28:
	and.b64  	%rd36, %rd72, 7;
	setp.eq.s64 	%p12, %rd36, 0;
	@%p12 bra 	$L__BB1_57;
	and.b64  	%rd37, %rd72, 3;
	setp.lt.u64 	%p13, %rd36, 4;
	@%p13 bra 	$L__BB1_43;
	cvt.u32.u64 	%r42, %rd164;
	shl.b64 	%rd114, %rd164, 3;
	add.s64 	%rd115, %rd2, %rd114;
	ld.global.v2.f32 	{%f38, %f37}, [%rd115];
	mul.lo.s32 	%r43, %r1, %r42;
	cvt.u64.u32 	%rd38, %r43;
	and.b64  	%rd116, %rd72, -4294967296;
	setp.ne.s64 	%p14, %rd116, 0;
	@%p14 bra 	$L__BB1_32;
	cvt.u32.u64 	%r44, %rd72;
	cvt.u32.u64 	%r45, %rd38;
	rem.u32 	%r46, %r45, %r44;
	cvt.u64.u32 	%rd160, %r46;
	bra.uni 	$L__BB1_33;
$L__BB1_32:
	rem.u64 	%rd160, %rd38, %rd72;
$L__BB1_33:
	cvt.u32.u64 	%r47, %rd38;
	shl.b64 	%rd117, %rd160, 3;
	add.s64 	%rd118, %rd1, %rd117;
	ld.global.v2.f32 	{%f125, %f126}, [%rd118];
	mul.f32 	%f127, %f38, %f125;
	mul.f32 	%f128, %f37, %f126;
	sub.f32 	%f129, %f127, %f128;
	mul.f32 	%f130, %f38, %f126;
	fma.rn.f32 	%f131, %f37, %f125, %f130;
	add.f32 	%f39, %f179, %f129;
	add.f32 	%f40, %f178, %f131;
	st.global.v2.f32 	[%rd4], {%f39, %f40};
	and.b64  	%rd120, %rd114, 34359738360;
	add.s64 	%rd42, %rd2, %rd120;
	ld.global.v2.f32 	{%f42, %f41}, [%rd42+8];
	add.s32 	%r48, %r47, %r1;
	cvt.u64.u32 	%rd43, %r48;
	setp.ne.s64 	%p15, %rd116, 0;
	@%p15 bra 	$L__BB1_35;
	cvt.u32.u64 	%r49, %rd72;
	cvt.u32.u64 	%r50, %rd43;
	rem.u32 	%r51, %r50, %r49;
	cvt.u64.u32 	%rd161, %r51;
	bra.uni 	$L__BB1_36;
$L__BB1_35:
	rem.u64 	%rd161, %rd43, %rd72;
$L__BB1_36:
	cvt.u32.u64 	%r52, %rd43;
	shl.b64 	%rd122, %rd161, 3;
	add.s64 	%rd123, %rd1, %rd122;
	ld.global.v2.f32 	{%f132, %f133}, [%rd123];
	mul.f32 	%f134, %f42, %f132;
	mul.f32 	%f135, %f41, %f133;
	sub.f32 	%f136, %f134, %f135;
	mul.f32 	%f137, %f42, %f133;
	fma.rn.f32 	%f138, %f41, %f132, %f137;
	add.f32 	%f43, %f39, %f136;
	add.f32 	%f44, %f40, %f138;
	st.global.v2.f32 	[%rd4], {%f43, %f44};
	ld.global.v2.f32 	{%f46, %f45}, [%rd42+16];
	add.s32 	%r53, %r52, %r1;
	cvt.u64.u32 	%rd47, %r53;
	setp.ne.s64 	%p16, %rd116, 0;
	@%p16 bra 	$L__BB1_38;
	cvt.u32.u64 	%r54, %rd72;
	cvt.u32.u64 	%r55, %rd47;
	rem.u32 	%r56, %r55, %r54;
	cvt.u64.u32 	%rd162, %r56;
	bra.uni 	$L__BB1_39;
$L__BB1_38:
	rem.u64 	%rd162, %rd47, %rd72;
$L__BB1_39:
	cvt.u32.u64 	%r57, %rd47;
	shl.b64 	%rd125, %rd162, 3;
	add.s64 	%rd126, %rd1, %rd125;
	ld.global.v2.f32 	{%f139, %f140}, [%rd126];
	mul.f32 	%f141, %f46, %f139;
	mul.f32 	%f142, %f45, %f140;
	sub.f32 	%f143, %f141, %f142;
	mul.f32 	%f144, %f46, %f140;
	fma.rn.f32 	%f145, %f45, %f139, %f144;
	add.f32 	%f47, %f43, %f143;
	add.f32 	%f48, %f44, %f145;
	st.global.v2.f32 	[%rd4], {%f47, %f48};
	ld.global.v2.f32 	{%f50, %f49}, [%rd42+24];
	add.s32 	%r58, %r57, %r1;
	cvt.u64.u32 	%rd51, %r58;
	setp.ne.s64 	%p17, %rd116, 0;
	@%p17 bra 	$L__BB1_41;
	cvt.u32.u64 	%r59, %rd72;
	cvt.u32.u64 	%r60, %rd51;
	rem.u32 	%r61, %r60, %r59;
	cvt.u64.u32 	%rd163, %r61;
	bra.uni 	$L__BB1_42;
$L__BB1_41:
	rem.u64 	%rd163, %rd51, %rd72;
$L__BB1_42:
	shl.b64 	%rd128, %rd163, 3;
	add.s64 	%rd129, %rd1, %rd128;
	ld.global.v2.f32 	{%f146, %f147}, [%rd129];
	mul.f32 	%f148, %f50, %f146;
	mul.f32 	%f149, %f49, %f147;
	sub.f32 	%f150, %f148, %f149;
	mul.f32 	%f151, %f50, %f147;
	fma.rn.f32 	%f152, %f49, %f146, %f151;
	add.f32 	%f179, %f47, %f150;
	add.f32 	%f178, %f48, %f152;
	st.global.v2.f32 	[%rd4], {%f179, %f178};
	add.s64 	%rd130, %rd164, 4;
	and.b64  	%rd164, %rd130, 4294967295;
$L__BB1_43:
	setp.eq.s64 	%p18, %rd37, 0;
	@%p18 bra 	$L__BB1_57;
	setp.eq.s64 	%p19, %rd37, 1;
	@%p19 bra 	$L__BB1_52;
	cvt.u32.u64 	%r62, %rd164;
	shl.b64 	%rd131, %rd164, 3;
	add.s64 	%rd132, %rd2, %rd131;
	ld.global.v2.f32 	{%f56, %f55}, [%rd132];
	mul.lo.s32 	%r63, %r1, %r62;
	cvt.u64.u32 	%rd57, %r63;
	and.b64  	%rd133, %rd72, -4294967296;
	setp.ne.s64 	%p20, %rd133, 0;
	@%p20 bra 	$L__BB1_47;
	cvt.u32.u64 	%r64, %rd72;
	cvt.u32.u64 	%r65, %rd57;
	rem.u32 	%r66, %r65, %r64;
	cvt.u64.u32 	%rd165, %r66;
	bra.uni 	$L__BB1_48;
$L__BB1_47:
	rem.u64 	%rd165, %rd57, %rd72;
$L__BB1_48:
	cvt.u32.u64 	%r67, %rd57;
	shl.b64 	%rd134, %rd165, 3;
	add.s64 	%rd135, %rd1, %rd134;
	ld.global.v2.f32 	{%f153, %f154}, [%rd135];
	mul.f32 	%f155, %f56, %f153;
	mul.f32 	%f156, %f55, %f154;
	sub.f32 	%f157, %f155, %f156;
	mul.f32 	%f158, %f56, %f154;
	fma.rn.f32 	%f159, %f55, %f153, %f158;
	add.f32 	%f57, %f179, %f157;
	add.f32 	%f58, %f178, %f159;
	st.global.v2.f32 	[%rd4], {%f57, %f58};
	and.b64  	%rd137, %rd131, 34359738360;
	add.s64 	%rd138, %rd2, %rd137;
	ld.global.v2.f32 	{%f60, %f59}, [%rd138+8];
	add.s32 	%r68, %r67, %r1;
	cvt.u64.u32 	%rd61, %r68;
	setp.ne.s64 	%p21, %rd133, 0;
	@%p21 bra 	$L__BB1_50;
	cvt.u32.u64 	%r69, %rd72;
	cvt.u32.u64 	%r70, %rd61;
	rem.u32 	%r71, %r70, %r69;
	cvt.u64.u32 	%rd166, %r71;
	bra.uni 	$L__BB1_51;
$L__BB1_50:
	rem.u64 	%rd166, %rd61, %rd72;
$L__BB1_51:
	shl.b64 	%rd140, %rd166, 3;
	add.s64 	%rd141, %rd1, %rd140;
	ld.global.v2.f32 	{%f160, %f161}, [%rd141];
	mul.f32 	%f162, %f60, %f160;
	mul.f32 	%f163, %f59, %f161;
	sub.f32 	%f164, %f162, %f163;
	mul.f32 	%f165, %f60, %f161;
	fma.rn.f32 	%f166, %f59, %f160, %f165;
	add.f32 	%f179, %f57, %f164;
	add.f32 	%f178, %f58, %f166;
	st.global.v2.f32 	[%rd4], {%f179, %f178};
	add.s64 	%rd142, %rd164, 2;
	and.b64  	%rd164, %rd142, 4294967295;
$L__BB1_52:
	and.b64  	%rd143, %rd72, 1;
	setp.eq.b64 	%p22, %rd143, 1;
	not.pred 	%p23, %p22;
	@%p23 bra 	$L__BB1_57;
	cvt.u32.u64 	%r72, %rd164;
	shl.b64 	%rd144, %rd164, 3;
	add.s64 	%rd145, %rd2, %rd144;
	ld.global.v2.f32 	{%f66, %f65}, [%rd145];
	mul.lo.s32 	%r73, %r1, %r72;
	cvt.u64.u32 	%rd67, %r73;
	and.b64  	%rd146, %rd72, -4294967296;
	setp.ne.s64 	%p24, %rd146, 0;
	@%p24 bra 	$L__BB1_55;
	cvt.u32.u64 	%r74, %rd72;
	cvt.u32.u64 	%r75, %rd67;
	rem.u32 	%r76, %r75, %r74;
	cvt.u64.u32 	%rd168, %r76;
	bra.uni 	$L__BB1_56;
$L__BB1_55:
	rem.u64 	%rd168, %rd67, %rd72;
$L__BB1_56:
	shl.b64 	%rd147, %rd168, 3;
	add.s64 	%rd148, %rd1, %rd147;
	ld.global.v2.f32 	{%f167, %f168}, [%rd148];
	mul.f32 	%f169, %f66, %f167;
	mul.f32 	%f170, %f65, %f168;
	sub.f32 	%f171, %f169, %f170;
	mul.f32 	%f172, %f66, %f168;
	fma.rn.f32 	%f173, %f65, %f167, %f172;
	add.f32 	%f174, %f179, %f171;
	add.f32 	%f175, %f178, %f173;
	st.global.v2.f32 	[%rd4], {%f174, %f175};
$L__BB1_57:
	ret;

}


// ===== COMPILED SASS (sm_100) =====

	.target	sm_100

	.elftype	@"ET_EXEC"


//--------------------- .note.nv.tkinfo           --------------------------
	.section	.note.nv.tkinfo,"",@"SHT_NOTE"
	.sectionflags	@"SHF_NOTE_NV_TKINFO"
	.tkinfo
        /*0018*/ 	.word	0x00000002
        /*0030*/ 	.string	""
        /*0030*/ 	.string	"ptxas"
        /*0030*/ 	.string	"Cuda compilation tools, release 13.0, V13.0.88"
        /*0030*/ 	.string	"Build cuda_13.0.r13.0/compiler.36424714_0"
        /*0030*/ 	.string	"-arch sm_100 -m 64 "



//--------------------- .note.nv.cuinfo           --------------------------
	.section	.note.nv.cuinfo,"",@"SHT_NOTE"
	.sectionflags	@"SHF_NOTE_NV_CUINFO"
        /*0018*/ 	.short	0x0002
        /*001a*/ 	.short	0x0064
        /*001c*/ 	.short	0x0082
	.zero		2


//--------------------- .nv.info                  --------------------------
	.section	.nv.info,"",@"SHT_CUDA_INFO"
	.align	4


	//----- nvinfo : EIATTR_REGCOUNT
	.align		4
        /*0000*/ 	.byte	0x04, 0x2f
        /*0002*/ 	.short	(.L_2 - .L_1)
	.align		4
.L_1:
        /*0004*/ 	.word	index@(_Z22calculateDFTCUDAKernelP6float2S0_m)
        /*0008*/ 	.word	0x0000001f


	//----- nvinfo : EIATTR_FRAME_SIZE
	.align		4
.L_2:
        /*000c*/ 	.byte	0x04, 0x11
        /*000e*/ 	.short	(.L_4 - .L_3)
	.align		4
.L_3:
        /*0010*/ 	.word	index@($__internal_1_$__cuda_sm20_div_rn_f64_full)
        /*0014*/ 	.word	0x00000020


	//----- nvinfo : EIATTR_FRAME_SIZE
	.align		4
.L_4:
        /*0018*/ 	.byte	0x04, 0x11
        /*001a*/ 	.short	(.L_6 - .L_5)
	.align		4
.L_5:
        /*001c*/ 	.word	index@(_Z22calculateDFTCUDAKernelP6float2S0_m)
        /*0020*/ 	.word	0x00000020


	//----- nvinfo : EIATTR_REGCOUNT
	.align		4
.L_6:
        /*0024*/ 	.byte	0x04, 0x2f
        /*0026*/ 	.short	(.L_8 - .L_7)
	.align		4
.L_7:
        /*0028*/ 	.word	index@(_Z41calculateDFTCUDAKernelWithPrecomputedRootP6float2S0_S0_m)
        /*002c*/ 	.word	0x0000001e


	//----- nvinfo : EIATTR_FRAME_SIZE
	.align		4
.L_8:
        /*0030*/ 	.byte	0x04, 0x11
        /*0032*/ 	.short	(.L_10 - .L_9)
	.align		4
.L_9:
        /*0034*/ 	.word	index@($__internal_0_$__cuda_sm20_rem_u64)
        /*0038*/ 	.word	0x00000000


	//----- nvinfo : EIATTR_FRAME_SIZE
	.align		4
.L_10:
        /*003c*/ 	.byte	0x04, 0x11
        /*003e*/ 	.short	(.L_12 - .L_11)
	.align		4
.L_11:
        /*0040*/ 	.word	index@(_Z41calculateDFTCUDAKernelWithPrecomputedRootP6float2S0_S0_m)
        /*0044*/ 	.word	0x00000000


	//----- nvinfo : EIATTR_MIN_STACK_SIZE
	.align		4
.L_12:
        /*0048*/ 	.byte	0x04, 0x12
        /*004a*/ 	.short	(.L_14 - .L_13)
	.align		4
.L_13:
        /*004c*/ 	.word	index@(_Z41calculateDFTCUDAKernelWithPrecomputedRootP6float2S0_S0_m)
        /*0050*/ 	.word	0x00000000


	//----- nvinfo : EIATTR_MIN_STACK_SIZE
	.align		4
.L_14:
        /*0054*/ 	.byte	0x04, 0x12
        /*0056*/ 	.short	(.L_16 - .L_15)
	.align		4
.L_15:
        /*0058*/ 	.word	index@(_Z22calculateDFTCUDAKernelP6float2S0_m)
        /*005c*/ 	.word	0x00000020
.L_16:


//--------------------- .nv.compat                --------------------------
	.section	.nv.compat,"",@"SHT_CUDA_COMPAT_INFO"
	.align	4
        /*0000*/ 	.byte	0x02, 0x09, 0x00, 0x00, 0x02, 0x02, 0x01, 0x00, 0x02, 0x05, 0x05, 0x00, 0x03, 0x07, 0x01, 0x01
        /*0010*/ 	.byte	0x02, 0x03, 0x00, 0x00, 0x02, 0x06, 0x01, 0x00, 0x04, 0x0b, 0x08, 0x00, 0x01, 0x00, 0x00, 0x00
        /*0020*/ 	.byte	0x00, 0x00, 0x00, 0x00


//--------------------- .nv.info._Z41calculateDFTCUDAKernelWithPrecomputedRootP6float2S0_S0_m --------------------------
	.section	.nv.info._Z41calculateDFTCUDAKernelWithPrecomputedRootP6float2S0_S0_m,"",@"SHT_CUDA_INFO"
	.sectionflags	@""
	.align	4


	//----- nvinfo : EIATTR_CUDA_API_VERSION
	.align		4
        /*0000*/ 	.byte	0x04, 0x37
        /*0002*/ 	.short	(.L_18 - .L_17)
.L_17:
        /*0004*/ 	.word	0x00000082


	//----- nvinfo : EIATTR_KPARAM_INFO
	.align		4
.L_18:
        /*0008*/ 	.byte	0x04, 0x17
        /*000a*/ 	.short	(.L_20 - .L_19)
.L_19:
        /*000c*/ 	.word	0x00000000
        /*0010*/ 	.short	0x0003
        /*0012*/ 	.short	0x0018
        /*0014*/ 	.byte	0x00, 0xf0, 0x21, 0x00


	//----- nvinfo : EIATTR_KPARAM_INFO
	.align		4
.L_20:
        /*0018*/ 	.byte	0x04, 0x17
        /*001a*/ 	.short	(.L_22 - .L_21)
.L_21:
        /*001c*/ 	.word	0x00000000
        /*0020*/ 	.short	0x0002
        /*0022*/ 	.short	0x0010
        /*0024*/ 	.byte	0x00, 0xf5, 0x21, 0x00


	//----- nvinfo : EIATTR_KPARAM_INFO
	.align		4
.L_22:
        /*0028*/ 	.byte	0x04, 0x17
        /*002a*/ 	.short	(.L_24 - .L_23)
.L_23:
        /*002c*/ 	.word	0x00000000
        /*0030*/ 	.short	0x0001
        /*0032*/ 	.short	0x0008
        /*0034*/ 	.byte	0x00, 0xf5, 0x21, 0x00


	//----- nvinfo : EIATTR_KPARAM_INFO
	.align		4
.L_24:
        /*0038*/ 	.byte	0x04, 0x17
        /*003a*/ 	.short	(.L_26 - .L_25)
.L_25:
        /*003c*/ 	.word	0x00000000
        /*0040*/ 	.short	0x0000
        /*0042*/ 	.short	0x0000
        /*0044*/ 	.byte	0x00, 0xf5, 0x21, 0x00


	//----- nvinfo : EIATTR_SPARSE_MMA_MASK
	.align		4
.L_26:
        /*0048*/ 	.byte	0x03, 0x50
        /*004a*/ 	.short	0x0000


	//----- nvinfo : EIATTR_MAXREG_COUNT
	.align		4
        /*004c*/ 	.byte	0x03, 0x1b
        /*004e*/ 	.short	0x00ff


	//----- nvinfo : EIATTR_MERCURY_ISA_VERSION
	.align		4
        /*0050*/ 	.byte	0x03, 0x5f
        /*0052*/ 	.short	0x0101


	//----- nvinfo : EIATTR_VRC_CTA_INIT_COUNT
	.align		4
        /*0054*/ 	.byte	0x02, 0x4a
	.zero		1
	.zero		1


	//----- nvinfo : EIATTR_EXIT_INSTR_OFFSETS
	.align		4
        /*0058*/ 	.byte	0x04, 0x1c
        /*005a*/ 	.short	(.L_28 - .L_27)


	//   ....[0]....
.L_27:
        /*005c*/ 	.word	0x00000050


	//   ....[1]....
        /*0060*/ 	.word	0x000016c0


	//   ....[2]....
        /*0064*/ 	.word	0x000021c0


	//   ....[3]....
        /*0068*/ 	.word	0x00002810


	//   ....[4]....
        /*006c*/ 	.word	0x00002ad0


	//----- nvinfo : EIATTR_CRS_STACK_SIZE
	.align		4
.L_28:
        /*0070*/ 	.byte	0x04, 0x1e
        /*0072*/ 	.short	(.L_30 - .L_29)
.L_29:
        /*0074*/ 	.word	0x00000000


	//----- nvinfo : EIATTR_CBANK_PARAM_SIZE
	.align		4
.L_30:
        /*0078*/ 	.byte	0x03, 0x19
        /*007a*/ 	.short	0x0020


	//----- nvinfo : EIATTR_PARAM_CBANK
	.align		4
        /*007c*/ 	.byte	0x04, 0x0a
        /*007e*/ 	.short	(.L_32 - .L_31)
	.align		4
.L_31:
        /*0080*/ 	.word	index@(.nv.constant0._Z41calculateDFTCUDAKernelWithPrecomputedRootP6float2S0_S0_m)
        /*0084*/ 	.short	0x0380
        /*0086*/ 	.short	0x0020


	//----- nvinfo : EIATTR_SW_WAR
	.align		4
.L_32:
        /*0088*/ 	.byte	0x04, 0x36
        /*008a*/ 	.short	(.L_34 - .L_33)
.L_33:
        /*008c*/ 	.word	0x00000008
.L_34:


//--------------------- .nv.info._Z22calculateDFTCUDAKernelP6float2S0_m --------------------------
	.section	.nv.info._Z22calculateDFTCUDAKernelP6float2S0_m,"",@"SHT_CUDA_INFO"
	.sectionflags	@""
	.align	4


	//----- nvinfo : EIATTR_CUDA_API_VERSION
	.align		4
        /*0000*/ 	.byte	0x04, 0x37
        /*0002*/ 	.short	(.L_36 - .L_35)
.L_35:
        /*0004*/ 	.word	0x00000082


	//----- nvinfo : EIATTR_KPARAM_INFO
	.align		4
.L_36:
        /*0008*/ 	.byte	0x04, 0x17
        /*000a*/ 	.short	(.L_38 - .L_37)
.L_37:
        /*000c*/ 	.word	0x00000000
        /*0010*/ 	.short	0x0002
        /*0012*/ 	.short	0x0010
        /*0014*/ 	.byte	0x00, 0xf0, 0x21, 0x00


	//----- nvinfo : EIATTR_KPARAM_INFO
	.align		4
.L_38:
        /*0018*/ 	.byte	0x04, 0x17
        /*001a*/ 	.short	(.L_40 - .L_39)
.L_39:
        /*001c*/ 	.word	0x00000000
        /*0020*/ 	.short	0x0001
        /*0022*/ 	.short	0x0008
        /*0024*/ 	.byte	0x00, 0xf5, 0x21, 0x00


	//----- nvinfo : EIATTR_KPARAM_INFO
	.align		4
.L_40:
        /*0028*/ 	.byte	0x04, 0x17
        /*002a*/ 	.short	(.L_42 - .L_41)
.L_41:
        /*002c*/ 	.word	0x00000000
        /*0030*/ 	.short	0x0000
        /*0032*/ 	.short	0x0000
        /*0034*/ 	.byte	0x00, 0xf5, 0x21, 0x00


	//----- nvinfo : EIATTR_SPARSE_MMA_MASK
	.align		4
.L_42:
        /*0038*/ 	.byte	0x03, 0x50
        /*003a*/ 	.short	0x0000


	//----- nvinfo : EIATTR_MAXREG_COUNT
	.align		4
        /*003c*/ 	.byte	0x03, 0x1b
        /*003e*/ 	.short	0x00ff


	//----- nvinfo : EIATTR_MERCURY_ISA_VERSION
	.align		4
        /*0040*/ 	.byte	0x03, 0x5f
        /*0042*/ 	.short	0x0101


	//----- nvinfo : EIATTR_VRC_CTA_INIT_COUNT
	.align		4
        /*0044*/ 	.byte	0x02, 0x4a
	.zero		1
	.zero		1


	//----- nvinfo : EIATTR_EXIT_INSTR_OFFSETS
	.align		4
        /*0048*/ 	.byte	0x04, 0x1c
        /*004a*/ 	.short	(.L_44 - .L_43)


	//   ....[0]....
.L_43:
        /*004c*/ 	.word	0x00000060


	//   ....[1]....
        /*0050*/ 	.word	0x000009f0


	//----- nvinfo : EIATTR_CRS_STACK_SIZE
	.align		4
.L_44:
        /*0054*/ 	.byte	0x04, 0x1e
        /*0056*/ 	.short	(.L_46 - .L_45)
.L_45:
        /*0058*/ 	.word	0x00000000


	//----- nvinfo : EIATTR_CBANK_PARAM_SIZE
	.align		4
.L_46:
        /*005c*/ 	.byte	0x03, 0x19
        /*005e*/ 	.short	0x0018


	//----- nvinfo : EIATTR_PARAM_CBANK
	.align		4
        /*0060*/ 	.byte	0x04, 0x0a
        /*0062*/ 	.short	(.L_48 - .L_47)
	.align		4
.L_47:
        /*0064*/ 	.word	index@(.nv.constant0._Z22calculateDFTCUDAKernelP6float2S0_m)
        /*0068*/ 	.short	0x0380
        /*006a*/ 	.short	0x0018


	//----- nvinfo : EIATTR_SW_WAR
	.align		4
.L_48:
        /*006c*/ 	.byte	0x04, 0x36
        /*006e*/ 	.short	(.L_50 - .L_49)
.L_49:
        /*0070*/ 	.word	0x00000008
.L_50:


//--------------------- .nv.callgraph             --------------------------
	.section	.nv.callgraph,"",@"SHT_CUDA_CALLGRAPH"
	.align	4
	.sectionentsize	8
	.align		4
        /*0000*/ 	.word	0x00000000
	.align		4
        /*0004*/ 	.word	0xffffffff
	.align		4
        /*0008*/ 	.word	0x00000000
	.align		4
        /*000c*/ 	.word	0xfffffffe
	.align		4
        /*0010*/ 	.word	0x00000000
	.align		4
        /*0014*/ 	.word	0xfffffffd
	.align		4
        /*0018*/ 	.word	0x00000000
	.align		4
        /*001c*/ 	.word	0xfffffffc


//--------------------- .nv.constant4             --------------------------
	.section	.nv.constant4,"a",@progbits
	.align	8
	.align		8
.nv.constant4:
        /*0000*/ 	.dword	__cudart_i2opi_f


//--------------------- .text._Z41calculateDFTCUDAKernelWithPrecomputedRootP6float2S0_S0_m --------------------------
	.section	.text._Z41calculateDFTCUDAKernelWithPrecomputedRootP6float2S0_S0_m,"ax",@progbits
	.align	128
        .global         _Z41calculateDFTCUDAKernelWithPrecomputedRootP6float2S0_S0_m
        .type           _Z41calculateDFTCUDAKernelWithPrecomputedRootP6float2S0_S0_m,@function
        .size           _Z41calculateDFTCUDAKernelWithPrecomputedRootP6float2S0_S0_m,(.L_x_47 - _Z41calculateDFTCUDAKernelWithPrecomputedRootP6float2S0_S0_m)
        .other          _Z41calculateDFTCUDAKernelWithPrecomputedRootP6float2S0_S0_m,@"STO_CUDA_ENTRY STV_DEFAULT"
_Z41calculateDFTCUDAKernelWithPrecomputedRootP6float2S0_S0_m:
.text._Z41calculateDFTCUDAKernelWithPrecomputedRootP6float2S0_S0_m:
[----:B------:R-:W-:Y:S01]  /*0000*/  LDC R1, c[0x0][0x37c] ;  /* 0x0000df00ff017b82 */ /* 0x000fe20000000800 */
[----:B------:R-:W0:Y:S01]  /*0010*/  S2R R2, SR_TID.X ;  /* 0x0000000000027919 */ /* 0x000e220000002100 */
[----:B------:R-:W0:Y:S02]  /*0020*/  LDCU.64 UR10, c[0x0][0x398] ;  /* 0x00007300ff0a77ac */ /* 0x000e240008000a00 */
[----:B0-----:R-:W-:-:S04]  /*0030*/  ISETP.GE.U32.AND P0, PT, R2, UR10, PT ;  /* 0x0000000a02007c0c */ /* 0x001fc8000bf06070 */
[----:B------:R-:W-:-:S13]  /*0040*/  ISETP.GE.U32.AND.EX P0, PT, RZ, UR11, PT, P0 ;  /* 0x0000000bff007c0c */ /* 0x000fda000bf06100 */
[----:B------:R-:W-:Y:S05]  /*0050*/  @P0 EXIT ;  /* 0x000000000000094d */ /* 0x000fea0003800000 */
[----:B------:R-:W0:Y:S01]  /*0060*/  LDCU.64 UR4, c[0x0][0x390] ;  /* 0x00007200ff0477ac */ /* 0x000e220008000a00 */
[----:B------:R-:W-:Y:S01]  /*0070*/  CS2R R8, SRZ ;  /* 0x0000000000087805 */ /* 0x000fe2000001ff00 */
[----:B------:R-:W1:Y:S01]  /*0080*/  LDCU.64 UR20, c[0x0][0x358] ;  /* 0x00006b00ff1477ac */ /* 0x000e620008000a00 */
[----:B------:R-:W-:Y:S01]  /*0090*/  UISETP.GE.U32.AND UP0, UPT, UR10, 0x8, UPT ;  /* 0x000000080a00788c */ /* 0x000fe2000bf06070 */
[----:B------:R-:W2:Y:S03]  /*00a0*/  LDCU.64 UR8, c[0x0][0x398] ;  /* 0x00007300ff0877ac */ /* 0x000ea60008000a00 */
[----:B------:R-:W-:Y:S01]  /*00b0*/  UISETP.GE.U32.AND.EX UP0, UPT, UR11, URZ, UPT, UP0 ;  /* 0x000000ff0b00728c */ /* 0x000fe2000bf06100 */
[----:B------:R-:W-:Y:S01]  /*00c0*/  UMOV UR6, URZ ;  /* 0x000000ff00067c82 */ /* 0x000fe20008000000 */
[----:B0-----:R-:W-:Y:S01]  /*00d0*/  LEA R20, P0, R2, UR4, 0x3 ;  /* 0x0000000402147c11 */ /* 0x001fe2000f8018ff */
[----:B------:R-:W-:-:S03]  /*00e0*/  UMOV UR4, URZ ;  /* 0x000000ff00047c82 */ /* 0x000fc60008000000 */
[----:B------:R-:W-:Y:S01]  /*00f0*/  LEA.HI.X R21, R2, UR5, RZ, 0x3, P0 ;  /* 0x0000000502157c11 */ /* 0x000fe200080f1cff */
[----:B------:R-:W-:-:S04]  /*0100*/  UMOV UR5, URZ ;  /* 0x000000ff00057c82 */ /* 0x000fc80008000000 */
[----:B-1----:R0:W-:Y:S01]  /*0110*/  STG.E.64 desc[UR20][R20.64], RZ ;  /* 0x000000ff14007986 */ /* 0x0021e2000c101b14 */
[----:B--2---:R-:W-:Y:S05]  /*0120*/  BRA.U !UP0, `(.L_x_0) ;  /* 0x0000001508587547 */ /* 0x004fea000b800000 */
[----:B------:R-:W-:Y:S01]  /*0130*/  HFMA2 R13, -RZ, RZ, 0, 0 ;  /* 0x00000000ff0d7431 */ /* 0x000fe200000001ff */
[C---:B------:R-:W-:Y:S01]  /*0140*/  SHF.L.U32 R19, R2.reuse, 0x1, RZ ;  /* 0x0000000102137819 */ /* 0x040fe200000006ff */
[C---:B------:R-:W-:Y:S01]  /*0150*/  IMAD R18, R2.reuse, 0x3, RZ ;  /* 0x0000000302127824 */ /* 0x040fe200078e02ff */
[----:B------:R-:W-:Y:S01]  /*0160*/  MOV R9, RZ ;  /* 0x000000ff00097202 */ /* 0x000fe20000000f00 */
[C---:B------:R-:W-:Y:S01]  /*0170*/  IMAD.SHL.U32 R17, R2.reuse, 0x4, RZ ;  /* 0x0000000402117824 */ /* 0x040fe200078e00ff */
[----:B------:R-:W1:Y:S01]  /*0180*/  LDCU UR24, c[0x0][0x39c] ;  /* 0x00007380ff1877ac */ /* 0x000e620008000800 */
[C---:B------:R-:W-:Y:S02]  /*0190*/  IMAD R16, R2.reuse, 0x5, RZ ;  /* 0x0000000502107824 */ /* 0x040fe400078e02ff */
[C---:B------:R-:W-:Y:S01]  /*01a0*/  IMAD R15, R2.reuse, 0x6, RZ ;  /* 0x00000006020f7824 */ /* 0x040fe200078e02ff */
[----:B------:R-:W2:Y:S01]  /*01b0*/  LDCU UR25, c[0x0][0x398] ;  /* 0x00007300ff1977ac */ /* 0x000ea20008000800 */
[----:B------:R-:W-:-:S02]  /*01c0*/  IMAD R14, R2, 0x7, RZ ;  /* 0x00000007020e7824 */ /* 0x000fc400078e02ff */
[----:B------:R-:W-:Y:S01]  /*01d0*/  IMAD.MOV.U32 R12, RZ, RZ, R2 ;  /* 0x000000ffff0c7224 */ /* 0x000fe200078e0002 */
[----:B------:R-:W3:Y:S01]  /*01e0*/  LDCU.64 UR22, c[0x0][0x380] ;  /* 0x00007000ff1677ac */ /* 0x000ee20008000a00 */
[----:B------:R-:W4:Y:S01]  /*01f0*/  LDCU.64 UR26, c[0x0][0x388] ;  /* 0x00007100ff1a77ac */ /* 0x000f220008000a00 */
[----:B------:R-:W0:Y:S01]  /*0200*/  LDCU.64 UR12, c[0x0][0x398] ;  /* 0x00007300ff0c77ac */ /* 0x000e220008000a00 */
[----:B------:R-:W0:Y:S01]  /*0210*/  LDCU.128 UR16, c[0x0][0x380] ;  /* 0x00007000ff1077ac */ /* 0x000e220008000c00 */
[----:B------:R-:W-:Y:S01]  /*0220*/  UMOV UR5, URZ ;  /* 0x000000ff00057c82 */ /* 0x000fe20008000000 */
[----:B------:R-:W-:-:S05]  /*0230*/  UMOV UR6, URZ ;  /* 0x000000ff00067c82 */ /* 0x000fca0008000000 */
.L_x_17:
[----:B---3--:R-:W-:Y:S01]  /*0240*/  IMAD.U32 R10, RZ, RZ, UR22 ;  /* 0x00000016ff0a7e24 */ /* 0x008fe2000f8e00ff */
[----:B------:R-:W-:-:S06]  /*0250*/  MOV R11, UR23 ;  /* 0x00000017000b7c02 */ /* 0x000fcc0008000f00 */
[----:B------:R-:W5:Y:S01]  /*0260*/  LDG.E.64 R10, desc[UR20][R10.64] ;  /* 0x000000140a0a7981 */ /* 0x000f62000c1e1b00 */
[----:B-1----:R-:W-:-:S09]  /*0270*/  UISETP.NE.U32.AND UP0, UPT, UR24, URZ, UPT ;  /* 0x000000ff1800728c */ /* 0x002fd2000bf05070 */
[----:B0-----:R-:W-:Y:S05]  /*0280*/  BRA.U UP0, `(.L_x_1) ;  /* 0x0000000100507547 */ /* 0x001fea000b800000 */
[----:B--2---:R-:W1:Y:S01]  /*0290*/  I2F.U32.RP R0, UR25 ;  /* 0x0000001900007d06 */ /* 0x004e620008209000 */
[----:B------:R-:W-:-:S07]  /*02a0*/  ISETP.NE.U32.AND P1, PT, RZ, UR25, PT ;  /* 0x00000019ff007c0c */ /* 0x000fce000bf25070 */
[----:B-1----:R-:W1:Y:S02]  /*02b0*/  MUFU.RCP R0, R0 ;  /* 0x0000000000007308 */ /* 0x002e640000001000 */
[----:B-1----:R-:W-:-:S06]  /*02c0*/  VIADD R4, R0, 0xffffffe ;  /* 0x0ffffffe00047836 */ /* 0x002fcc0000000000 */
[----:B------:R1:W2:Y:S02]  /*02d0*/  F2I.FTZ.U32.TRUNC.NTZ R5, R4 ;  /* 0x0000000400057305 */ /* 0x0002a4000021f000 */
[----:B-1----:R-:W-:Y:S01]  /*02e0*/  IMAD.MOV.U32 R4, RZ, RZ, RZ ;  /* 0x000000ffff047224 */ /* 0x002fe200078e00ff */
[----:B--2---:R-:W-:-:S05]  /*02f0*/  IADD3 R3, PT, PT, RZ, -R5, RZ ;  /* 0x80000005ff037210 */ /* 0x004fca0007ffe0ff */
[----:B------:R-:W-:-:S04]  /*0300*/  IMAD R3, R3, UR25, RZ ;  /* 0x0000001903037c24 */ /* 0x000fc8000f8e02ff */
[----:B------:R-:W-:-:S04]  /*0310*/  IMAD.HI.U32 R6, R5, R3, R4 ;  /* 0x0000000305067227 */ /* 0x000fc800078e0004 */
[----:B------:R-:W-:Y:S02]  /*0320*/  HFMA2 R5, -RZ, RZ, 0, 0 ;  /* 0x00000000ff057431 */ /* 0x000fe400000001ff */
[----:B------:R-:W-:-:S05]  /*0330*/  IMAD.HI.U32 R6, R6, R13, RZ ;  /* 0x0000000d06067227 */ /* 0x000fca00078e00ff */
[----:B------:R-:W-:-:S05]  /*0340*/  IADD3 R6, PT, PT, -R6, RZ, RZ ;  /* 0x000000ff06067210 */ /* 0x000fca0007ffe1ff */
[----:B------:R-:W-:-:S05]  /*0350*/  IMAD R3, R6, UR25, R13 ;  /* 0x0000001906037c24 */ /* 0x000fca000f8e020d */
[----:B------:R-:W-:-:S13]  /*0360*/  ISETP.GE.U32.AND P0, PT, R3, UR25, PT ;  /* 0x0000001903007c0c */ /* 0x000fda000bf06070 */
[----:B------:R-:W-:-:S05]  /*0370*/  @P0 VIADD R3, R3, -UR25 ;  /* 0x8000001903030c36 */ /* 0x000fca0008000000 */
[----:B------:R-:W-:-:S13]  /*0380*/  ISETP.GE.U32.AND P0, PT, R3, UR25, PT ;  /* 0x0000001903007c0c */ /* 0x000fda000bf06070 */
[----:B------:R-:W-:Y:S02]  /*0390*/  @P0 IADD3 R3, PT, PT, R3, -UR25, RZ ;  /* 0x8000001903030c10 */ /* 0x000fe4000fffe0ff */
[----:B------:R-:W-:-:S05]  /*03a0*/  @!P1 LOP3.LUT R3, RZ, UR25, RZ, 0x33, !PT ;  /* 0x00000019ff039c12 */ /* 0x000fca000f8e33ff */
[----:B------:R-:W-:Y:S01]  /*03b0*/  IMAD.MOV.U32 R4, RZ, RZ, R3 ;  /* 0x000000ffff047224 */ /* 0x000fe200078e0003 */
[----:B------:R-:W-:Y:S06]  /*03c0*/  BRA `(.L_x_2) ;  /* 0x00000000000c7947 */ /* 0x000fec0003800000 */
.L_x_1:
[----:B------:R-:W-:Y:S01]  /*03d0*/  IMAD.MOV.U32 R0, RZ, RZ, R13 ;  /* 0x000000ffff007224 */ /* 0x000fe200078e000d */
[----:B------:R-:W-:-:S07]  /*03e0*/  MOV R3, 0x400 ;  /* 0x0000040000037802 */ /* 0x000fce0000000f00 */
[----:B0-2-45:R-:W-:Y:S05]  /*03f0*/  CALL.REL.NOINC `($__internal_0_$__cuda_sm20_rem_u64) ;  /* 0x0000002400b87944 */ /* 0x035fea0003c00000 */
.L_x_2:
[----:B0-----:R-:W-:-:S04]  /*0400*/  LEA R6, P0, R4, UR18, 0x3 ;  /* 0x0000001204067c11 */ /* 0x001fc8000f8018ff */
[----:B------:R-:W-:-:S05]  /*0410*/  LEA.HI.X R7, R4, UR19, R5, 0x3, P0 ;  /* 0x0000001304077c11 */ /* 0x000fca00080f1c05 */
[----:B------:R-:W2:Y:S01]  /*0420*/  LDG.E.64 R4, desc[UR20][R6.64] ;  /* 0x0000001406047981 */ /* 0x000ea2000c1e1b00 */
[----:B------:R-:W-:Y:S02]  /*0430*/  USHF.L.U32 UR7, UR5, 0x3, URZ ;  /* 0x0000000305077899 */ /* 0x000fe400080006ff */
[----:B------:R-:W-:Y:S02]  /*0440*/  USHF.L.U64.HI UR10, UR5, 0x3, UR6 ;  /* 0x00000003050a7899 */ /* 0x000fe40008010206 */
[----:B------:R-:W-:Y:S02]  /*0450*/  ULOP3.LUT UR7, UR7, 0xffffffc0, URZ, 0xc0, !UPT ;  /* 0xffffffc007077892 */ /* 0x000fe4000f8ec0ff */
[----:B------:R-:W-:Y:S02]  /*0460*/  ULOP3.LUT UR10, UR10, 0x7, URZ, 0xc0, !UPT ;  /* 0x000000070a0a7892 */ /* 0x000fe4000f8ec0ff */
[----:B------:R-:W-:-:S04]  /*0470*/  UIADD3 UR7, UP0, UPT, UR7, UR16, URZ ;  /* 0x0000001007077290 */ /* 0x000fc8000ff1e0ff */
[----:B------:R-:W-:Y:S02]  /*0480*/  UIADD3.X UR10, UPT, UPT, UR10, UR17, URZ, UP0, !UPT ;  /* 0x000000110a0a7290 */ /* 0x000fe400087fe4ff */
[----:B------:R-:W-:-:S04]  /*0490*/  MOV R22, UR7 ;  /* 0x0000000700167c02 */ /* 0x000fc80008000f00 */
[----:B------:R-:W-:Y:S02]  /*04a0*/  IMAD.U32 R23, RZ, RZ, UR10 ;  /* 0x0000000aff177e24 */ /* 0x000fe4000f8e00ff */
[-C--:B--2--5:R-:W-:Y:S01]  /*04b0*/  FMUL R3, R11, R5.reuse ;  /* 0x000000050b037220 */ /* 0x0a4fe20000400000 */
[----:B------:R-:W-:-:S03]  /*04c0*/  FMUL R0, R10, R5 ;  /* 0x000000050a007220 */ /* 0x000fc60000400000 */
[-C--:B------:R-:W-:Y:S01]  /*04d0*/  FFMA R3, R10, R4.reuse, -R3 ;  /* 0x000000040a037223 */ /* 0x080fe20000000803 */
[----:B------:R-:W-:-:S03]  /*04e0*/  FFMA R0, R11, R4, R0 ;  /* 0x000000040b007223 */ /* 0x000fc60000000000 */
[----:B------:R-:W-:Y:S01]  /*04f0*/  FADD R8, R3, R8 ;  /* 0x0000000803087221 */ /* 0x000fe20000000000 */
[----:B------:R-:W-:-:S05]  /*0500*/  FADD R9, R0, R9 ;  /* 0x0000000900097221 */ /* 0x000fca0000000000 */
[----:B------:R0:W-:Y:S04]  /*0510*/  STG.E.64 desc[UR20][R20.64], R8 ;  /* 0x0000000814007986 */ /* 0x0001e8000c101b14 */
[----:B------:R0:W5:Y:S01]  /*0520*/  LDG.E.64 R10, desc[UR20][R22.64+0x8] ;  /* 0x00000814160a7981 */ /* 0x000162000c1e1b00 */
[----:B------:R-:W-:-:S09]  /*0530*/  UISETP.NE.U32.AND UP0, UPT, UR24, URZ, UPT ;  /* 0x000000ff1800728c */ /* 0x000fd2000bf05070 */
[----:B0-----:R-:W-:Y:S05]  /*0540*/  BRA.U UP0, `(.L_x_3) ;  /* 0x00000001004c7547 */ /* 0x001fea000b800000 */
[----:B------:R-:W0:Y:S01]  /*0550*/  I2F.U32.RP R7, UR25 ;  /* 0x0000001900077d06 */ /* 0x000e220008209000 */
[----:B------:R-:W-:-:S07]  /*0560*/  ISETP.NE.U32.AND P1, PT, RZ, UR25, PT ;  /* 0x00000019ff007c0c */ /* 0x000fce000bf25070 */
[----:B0-----:R-:W0:Y:S02]  /*0570*/  MUFU.RCP R7, R7 ;  /* 0x0000000700077308 */ /* 0x001e240000001000 */
[----:B0-----:R-:W-:Y:S01]  /*0580*/  IADD3 R4, PT, PT, R7, 0xffffffe, RZ ;  /* 0x0ffffffe07047810 */ /* 0x001fe20007ffe0ff */
[----:B------:R-:W-:-:S05]  /*0590*/  HFMA2 R7, -RZ, RZ, 0, 0 ;  /* 0x00000000ff077431 */ /* 0x000fca00000001ff */
[----:B------:R0:W1:Y:S02]  /*05a0*/  F2I.FTZ.U32.TRUNC.NTZ R5, R4 ;  /* 0x0000000400057305 */ /* 0x000064000021f000 */
[----:B0-----:R-:W-:Y:S01]  /*05b0*/  MOV R4, RZ ;  /* 0x000000ff00047202 */ /* 0x001fe20000000f00 */
[----:B-1----:R-:W-:-:S04]  /*05c0*/  IMAD.MOV R3, RZ, RZ, -R5 ;  /* 0x000000ffff037224 */ /* 0x002fc800078e0a05 */
[----:B------:R-:W-:-:S04]  /*05d0*/  IMAD R3, R3, UR25, RZ ;  /* 0x0000001903037c24 */ /* 0x000fc8000f8e02ff */
[----:B------:R-:W-:-:S06]  /*05e0*/  IMAD.HI.U32 R3, R5, R3, R4 ;  /* 0x0000000305037227 */ /* 0x000fcc00078e0004 */
[----:B------:R-:W-:-:S04]  /*05f0*/  IMAD.HI.U32 R0, R3, R12, RZ ;  /* 0x0000000c03007227 */ /* 0x000fc800078e00ff */
[----:B------:R-:W-:-:S04]  /*0600*/  IMAD.MOV R3, RZ, RZ, -R0 ;  /* 0x000000ffff037224 */ /* 0x000fc800078e0a00 */
[----:B------:R-:W-:-:S05]  /*0610*/  IMAD R6, R3, UR25, R12 ;  /* 0x0000001903067c24 */ /* 0x000fca000f8e020c */
[----:B------:R-:W-:-:S13]  /*0620*/  ISETP.GE.U32.AND P0, PT, R6, UR25, PT ;  /* 0x0000001906007c0c */ /* 0x000fda000bf06070 */
[----:B------:R-:W-:-:S04]  /*0630*/  @P0 IADD3 R6, PT, PT, R6, -UR25, RZ ;  /* 0x8000001906060c10 */ /* 0x000fc8000fffe0ff */
[----:B------:R-:W-:-:S13]  /*0640*/  ISETP.GE.U32.AND P0, PT, R6, UR25, PT ;  /* 0x0000001906007c0c */ /* 0x000fda000bf06070 */
[----:B------:R-:W-:Y:S01]  /*0650*/  @P0 VIADD R6, R6, -UR25 ;  /* 0x8000001906060c36 */ /* 0x000fe20008000000 */
[----:B------:R-:W-:Y:S01]  /*0660*/  @!P1 LOP3.LUT R6, RZ, UR25, RZ, 0x33, !PT ;  /* 0x00000019ff069c12 */ /* 0x000fe2000f8e33ff */
[----:B------:R-:W-:Y:S06]  /*0670*/  BRA `(.L_x_4) ;  /* 0x0000000000147947 */ /* 0x000fec0003800000 */
.L_x_3:
[----:B------:R-:W-:Y:S01]  /*0680*/  IMAD.MOV.U32 R0, RZ, RZ, R12 ;  /* 0x000000ffff007224 */ /* 0x000fe200078e000c */
[----:B------:R-:W-:-:S07]  /*0690*/  MOV R3, 0x6b0 ;  /* 0x000006b000037802 */ /* 0x000fce0000000f00 */
[----:B----45:R-:W-:Y:S05]  /*06a0*/  CALL.REL.NOINC `($__internal_0_$__cuda_sm20_rem_u64) ;  /* 0x00000024000c7944 */ /* 0x030fea0003c00000 */
[----:B------:R-:W-:Y:S01]  /*06b0*/  MOV R6, R4 ;  /* 0x0000000400067202 */ /* 0x000fe20000000f00 */
[----:B------:R-:W-:-:S07]  /*06c0*/  IMAD.MOV.U32 R7, RZ, RZ, R5 ;  /* 0x000000ffff077224 */ /* 0x000fce00078e0005 */
.L_x_4:
[----:B----4-:R-:W-:-:S04]  /*06d0*/  LEA R4, P0, R6, UR26, 0x3 ;  /* 0x0000001a06047c11 */ /* 0x010fc8000f8018ff */
[----:B------:R-:W-:-:S06]  /*06e0*/  LEA.HI.X R5, R6, UR27, R7, 0x3, P0 ;  /* 0x0000001b06057c11 */ /* 0x000fcc00080f1c07 */
[----:B------:R-:W2:Y:S01]  /*06f0*/  LDG.E.64 R4, desc[UR20][R4.64] ;  /* 0x0000001404047981 */ /* 0x000ea2000c1e1b00 */
[----:B------:R-:W-:Y:S01]  /*0700*/  UISETP.NE.U32.AND UP0, UPT, UR24, URZ, UPT ;  /* 0x000000ff1800728c */ /* 0x000fe2000bf05070 */
        /* <DEDUP_REMOVED lines=8> */
[----:B------:R-:W-:Y:S05]  /*0790*/  BRA.U UP0, `(.L_x_5) ;  /* 0x00000001004c7547 */ /* 0x000fea000b800000 */
[----:B------:R-:W1:Y:S01]  /*07a0*/  I2F.U32.RP R3, UR25 ;  /* 0x0000001900037d06 */ /* 0x000e620008209000 */
[----:B------:R-:W-:-:S07]  /*07b0*/  ISETP.NE.U32.AND P1, PT, RZ, UR25, PT ;  /* 0x00000019ff007c0c */ /* 0x000fce000bf25070 */
[----:B-1----:R-:W1:Y:S02]  /*07c0*/  MUFU.RCP R3, R3 ;  /* 0x0000000300037308 */ /* 0x002e640000001000 */
[----:B-1----:R-:W-:-:S06]  /*07d0*/  IADD3 R4, PT, PT, R3, 0xffffffe, RZ ;  /* 0x0ffffffe03047810 */ /* 0x002fcc0007ffe0ff */
[----:B------:R1:W2:Y:S02]  /*07e0*/  F2I.FTZ.U32.TRUNC.NTZ R5, R4 ;  /* 0x0000000400057305 */ /* 0x0002a4000021f000 */
[----:B-1----:R-:W-:Y:S02]  /*07f0*/  HFMA2 R4, -RZ, RZ, 0, 0 ;  /* 0x00000000ff047431 */ /* 0x002fe400000001ff */
[----:B--2---:R-:W-:-:S04]  /*0800*/  IMAD.MOV R7, RZ, RZ, -R5 ;  /* 0x000000ffff077224 */ /* 0x004fc800078e0a05 */
[----:B------:R-:W-:-:S04]  /*0810*/  IMAD R7, R7, UR25, RZ ;  /* 0x0000001907077c24 */ /* 0x000fc8000f8e02ff */
[----:B------:R-:W-:Y:S01]  /*0820*/  IMAD.HI.U32 R0, R5, R7, R4 ;  /* 0x0000000705007227 */ /* 0x000fe200078e0004 */
[----:B------:R-:W-:-:S05]  /*0830*/  MOV R7, RZ ;  /* 0x000000ff00077202 */ /* 0x000fca0000000f00 */
        /* <DEDUP_REMOVED lines=9> */
.L_x_5:
[----:B------:R-:W-:Y:S01]  /*08d0*/  IMAD.MOV.U32 R0, RZ, RZ, R19 ;  /* 0x000000ffff007224 */ /* 0x000fe200078e0013 */
[----:B------:R-:W-:-:S07]  /*08e0*/  MOV R3, 0x900 ;  /* 0x0000090000037802 */ /* 0x000fce0000000f00 */
[----:B0----5:R-:W-:Y:S05]  /*08f0*/  CALL.REL.NOINC `($__internal_0_$__cuda_sm20_rem_u64) ;  /* 0x0000002000787944 */ /* 0x021fea0003c00000 */
[----:B------:R-:W-:Y:S01]  /*0900*/  MOV R6, R4 ;  /* 0x0000000400067202 */ /* 0x000fe20000000f00 */
[----:B------:R-:W-:-:S07]  /*0910*/  IMAD.MOV.U32 R7, RZ, RZ, R5 ;  /* 0x000000ffff077224 */ /* 0x000fce00078e0005 */
.L_x_6:
[----:B------:R-:W-:-:S04]  /*0920*/  LEA R4, P0, R6, UR26, 0x3 ;  /* 0x0000001a06047c11 */ /* 0x000fc8000f8018ff */
[----:B------:R-:W-:-:S06]  /*0930*/  LEA.HI.X R5, R6, UR27, R7, 0x3, P0 ;  /* 0x0000001b06057c11 */ /* 0x000fcc00080f1c07 */
[----:B------:R-:W2:Y:S01]  /*0940*/  LDG.E.64 R4, desc[UR20][R4.64] ;  /* 0x0000001404047981 */ /* 0x000ea2000c1e1b00 */
[----:B------:R-:W-:Y:S01]  /*0950*/  UISETP.NE.U32.AND UP0, UPT, UR24, URZ, UPT ;  /* 0x000000ff1800728c */ /* 0x000fe2000bf05070 */
[-C--:B--2--5:R-:W-:Y:S01]  /*0960*/  FMUL R3, R11, R5.reuse ;  /* 0x000000050b037220 */ /* 0x0a4fe20000400000 */
[----:B------:R-:W-:-:S03]  /*0970*/  FMUL R0, R10, R5 ;  /* 0x000000050a007220 */ /* 0x000fc60000400000 */
[-C--:B------:R-:W-:Y:S01]  /*0980*/  FFMA R3, R10, R4.reuse, -R3 ;  /* 0x000000040a037223 */ /* 0x080fe20000000803 */
[----:B------:R-:W-:-:S03]  /*0990*/  FFMA R0, R11, R4, R0 ;  /* 0x000000040b007223 */ /* 0x000fc60000000000 */
[----:B0-----:R-:W-:Y:S01]  /*09a0*/  FADD R8, R8, R3 ;  /* 0x0000000308087221 */ /* 0x001fe20000000000 */
[----:B------:R-:W-:-:S05]  /*09b0*/  FADD R9, R9, R0 ;  /* 0x0000000009097221 */ /* 0x000fca0000000000 */
[----:B------:R0:W-:Y:S04]  /*09c0*/  STG.E.64 desc[UR20][R20.64], R8 ;  /* 0x0000000814007986 */ /* 0x0001e8000c101b14 */
[----:B------:R0:W5:Y:S01]  /*09d0*/  LDG.E.64 R10, desc[UR20][R22.64+0x18] ;  /* 0x00001814160a7981 */ /* 0x000162000c1e1b00 */
[----:B------:R-:W-:Y:S05]  /*09e0*/  BRA.U UP0, `(.L_x_7) ;  /* 0x00000001004c7547 */ /* 0x000fea000b800000 */
[----:B------:R-:W1:Y:S01]  /*09f0*/  I2F.U32.RP R7, UR25 ;  /* 0x0000001900077d06 */ /* 0x000e620008209000 */
[----:B------:R-:W-:-:S07]  /*0a00*/  ISETP.NE.U32.AND P1, PT, RZ, UR25, PT ;  /* 0x00000019ff007c0c */ /* 0x000fce000bf25070 */
[----:B-1----:R-:W1:Y:S02]  /*0a10*/  MUFU.RCP R7, R7 ;  /* 0x0000000700077308 */ /* 0x002e640000001000 */
[----:B-1----:R-:W-:Y:S02]  /*0a20*/  IADD3 R4, PT, PT, R7, 0xffffffe, RZ ;  /* 0x0ffffffe07047810 */ /* 0x002fe40007ffe0ff */
[----:B------:R-:W-:-:S04]  /*0a30*/  MOV R7, RZ ;  /* 0x000000ff00077202 */ /* 0x000fc80000000f00 */
[----:B------:R1:W2:Y:S02]  /*0a40*/  F2I.FTZ.U32.TRUNC.NTZ R5, R4 ;  /* 0x0000000400057305 */ /* 0x0002a4000021f000 */
[----:B-1----:R-:W-:Y:S02]  /*0a50*/  HFMA2 R4, -RZ, RZ, 0, 0 ;  /* 0x00000000ff047431 */ /* 0x002fe400000001ff */
[----:B--2---:R-:W-:-:S04]  /*0a60*/  IMAD.MOV R3, RZ, RZ, -R5 ;  /* 0x000000ffff037224 */ /* 0x004fc800078e0a05 */
        /* <DEDUP_REMOVED lines=11> */
.L_x_7:
[----:B------:R-:W-:Y:S01]  /*0b20*/  IMAD.MOV.U32 R0, RZ, RZ, R18 ;  /* 0x000000ffff007224 */ /* 0x000fe200078e0012 */
[----:B------:R-:W-:-:S07]  /*0b30*/  MOV R3, 0xb50 ;  /* 0x00000b5000037802 */ /* 0x000fce0000000f00 */
[----:B0----5:R-:W-:Y:S05]  /*0b40*/  CALL.REL.NOINC `($__internal_0_$__cuda_sm20_rem_u64) ;  /* 0x0000001c00e47944 */ /* 0x021fea0003c00000 */
[----:B------:R-:W-:Y:S01]  /*0b50*/  MOV R6, R4 ;  /* 0x0000000400067202 */ /* 0x000fe20000000f00 */
[----:B------:R-:W-:-:S07]  /*0b60*/  IMAD.MOV.U32 R7, RZ, RZ, R5 ;  /* 0x000000ffff077224 */ /* 0x000fce00078e0005 */
.L_x_8:
        /* <DEDUP_REMOVED lines=32> */
.L_x_9:
[----:B------:R-:W-:Y:S01]  /*0d70*/  IMAD.MOV.U32 R0, RZ, RZ, R17 ;  /* 0x000000ffff007224 */ /* 0x000fe200078e0011 */
[----:B------:R-:W-:-:S07]  /*0d80*/  MOV R3, 0xda0 ;  /* 0x00000da000037802 */ /* 0x000fce0000000f00 */
[----:B0----5:R-:W-:Y:S05]  /*0d90*/  CALL.REL.NOINC `($__internal_0_$__cuda_sm20_rem_u64) ;  /* 0x0000001c00507944 */ /* 0x021fea0003c00000 */
[----:B------:R-:W-:Y:S01]  /*0da0*/  MOV R6, R4 ;  /* 0x0000000400067202 */ /* 0x000fe20000000f00 */
[----:B------:R-:W-:-:S07]  /*0db0*/  IMAD.MOV.U32 R7, RZ, RZ, R5 ;  /* 0x000000ffff077224 */ /* 0x000fce00078e0005 */
.L_x_10:
        /* <DEDUP_REMOVED lines=16> */
[----:B-1----:R-:W-:Y:S01]  /*0ec0*/  IADD3 R4, PT, PT, R7, 0xffffffe, RZ ;  /* 0x0ffffffe07047810 */ /* 0x002fe20007ffe0ff */
[----:B------:R-:W-:-:S05]  /*0ed0*/  IMAD.MOV.U32 R7, RZ, RZ, RZ ;  /* 0x000000ffff077224 */ /* 0x000fca00078e00ff */
        /* <DEDUP_REMOVED lines=11> */
[----:B------:R-:W-:Y:S02]  /*0f90*/  @P0 IADD3 R6, PT, PT, R6, -UR25, RZ ;  /* 0x8000001906060c10 */ /* 0x000fe4000fffe0ff */
[----:B------:R-:W-:Y:S01]  /*0fa0*/  @!P1 LOP3.LUT R6, RZ, UR25, RZ, 0x33, !PT ;  /* 0x00000019ff069c12 */ /* 0x000fe2000f8e33ff */
[----:B------:R-:W-:Y:S06]  /*0fb0*/  BRA `(.L_x_12) ;  /* 0x0000000000147947 */ /* 0x000fec0003800000 */
.L_x_11:
[----:B------:R-:W-:Y:S02]  /*0fc0*/  MOV R0, R16 ;  /* 0x0000001000007202 */ /* 0x000fe40000000f00 */
[----:B------:R-:W-:-:S07]  /*0fd0*/  MOV R3, 0xff0 ;  /* 0x00000ff000037802 */ /* 0x000fce0000000f00 */
[----:B0----5:R-:W-:Y:S05]  /*0fe0*/  CALL.REL.NOINC `($__internal_0_$__cuda_sm20_rem_u64) ;  /* 0x0000001800bc7944 */ /* 0x021fea0003c00000 */
[----:B------:R-:W-:Y:S01]  /*0ff0*/  MOV R6, R4 ;  /* 0x0000000400067202 */ /* 0x000fe20000000f00 */
[----:B------:R-:W-:-:S07]  /*1000*/  IMAD.MOV.U32 R7, RZ, RZ, R5 ;  /* 0x000000ffff077224 */ /* 0x000fce00078e0005 */
.L_x_12:
        /* <DEDUP_REMOVED lines=27> */
[----:B------:R-:W-:-:S04]  /*11c0*/  @P0 IADD3 R6, PT, PT, R6, -UR25, RZ ;  /* 0x8000001906060c10 */ /* 0x000fc8000fffe0ff */
[----:B------:R-:W-:-:S13]  /*11d0*/  ISETP.GE.U32.AND P0, PT, R6, UR25, PT ;  /* 0x0000001906007c0c */ /* 0x000fda000bf06070 */
[----:B------:R-:W-:Y:S01]  /*11e0*/  @P0 VIADD R6, R6, -UR25 ;  /* 0x8000001906060c36 */ /* 0x000fe20008000000 */
[----:B------:R-:W-:Y:S01]  /*11f0*/  @!P1 LOP3.LUT R6, RZ, UR25, RZ, 0x33, !PT ;  /* 0x00000019ff069c12 */ /* 0x000fe2000f8e33ff */
[----:B------:R-:W-:Y:S06]  /*1200*/  BRA `(.L_x_14) ;  /* 0x0000000000147947 */ /* 0x000fec0003800000 */
.L_x_13:
[----:B------:R-:W-:Y:S02]  /*1210*/  MOV R0, R15 ;  /* 0x0000000f00007202 */ /* 0x000fe40000000f00 */
[----:B------:R-:W-:-:S07]  /*1220*/  MOV R3, 0x1240 ;  /* 0x0000124000037802 */ /* 0x000fce0000000f00 */
[----:B0----5:R-:W-:Y:S05]  /*1230*/  CALL.REL.NOINC `($__internal_0_$__cuda_sm20_rem_u64) ;  /* 0x0000001800287944 */ /* 0x021fea0003c00000 */
[----:B------:R-:W-:Y:S01]  /*1240*/  IMAD.MOV.U32 R6, RZ, RZ, R4 ;  /* 0x000000ffff067224 */ /* 0x000fe200078e0004 */
[----:B------:R-:W-:-:S07]  /*1250*/  MOV R7, R5 ;  /* 0x0000000500077202 */ /* 0x000fce0000000f00 */
.L_x_14:
        /* <DEDUP_REMOVED lines=14> */
[----:B------:R-:W-:Y:S01]  /*1340*/  HFMA2 R4, -RZ, RZ, 0, 0 ;  /* 0x00000000ff047431 */ /* 0x000fe200000001ff */
[----:B------:R-:W-:-:S06]  /*1350*/  ISETP.NE.U32.AND P1, PT, RZ, UR25, PT ;  /* 0x00000019ff007c0c */ /* 0x000fcc000bf25070 */
[----:B-1----:R-:W1:Y:S02]  /*1360*/  MUFU.RCP R6, R6 ;  /* 0x0000000600067308 */ /* 0x002e640000001000 */
[----:B-1----:R-:W-:-:S06]  /*1370*/  IADD3 R5, PT, PT, R6, 0xffffffe, RZ ;  /* 0x0ffffffe06057810 */ /* 0x002fcc0007ffe0ff */
[----:B------:R-:W1:Y:S02]  /*1380*/  F2I.FTZ.U32.TRUNC.NTZ R5, R5 ;  /* 0x0000000500057305 */ /* 0x000e64000021f000 */
[----:B-1----:R-:W-:-:S04]  /*1390*/  IMAD.MOV R3, RZ, RZ, -R5 ;  /* 0x000000ffff037224 */ /* 0x002fc800078e0a05 */
[----:B------:R-:W-:-:S04]  /*13a0*/  IMAD R3, R3, UR25, RZ ;  /* 0x0000001903037c24 */ /* 0x000fc8000f8e02ff */
[----:B------:R-:W-:Y:S01]  /*13b0*/  IMAD.HI.U32 R3, R5, R3, R4 ;  /* 0x0000000305037227 */ /* 0x000fe200078e0004 */
[----:B------:R-:W-:-:S05]  /*13c0*/  MOV R5, RZ ;  /* 0x000000ff00057202 */ /* 0x000fca0000000f00 */
[----:B------:R-:W-:-:S05]  /*13d0*/  IMAD.HI.U32 R0, R3, R14, RZ ;  /* 0x0000000e03007227 */ /* 0x000fca00078e00ff */
[----:B------:R-:W-:-:S05]  /*13e0*/  IADD3 R3, PT, PT, -R0, RZ, RZ ;  /* 0x000000ff00037210 */ /* 0x000fca0007ffe1ff */
[----:B------:R-:W-:-:S05]  /*13f0*/  IMAD R4, R3, UR25, R14 ;  /* 0x0000001903047c24 */ /* 0x000fca000f8e020e */
[----:B------:R-:W-:-:S13]  /*1400*/  ISETP.GE.U32.AND P0, PT, R4, UR25, PT ;  /* 0x0000001904007c0c */ /* 0x000fda000bf06070 */
[----:B------:R-:W-:-:S05]  /*1410*/  @P0 VIADD R4, R4, -UR25 ;  /* 0x8000001904040c36 */ /* 0x000fca0008000000 */
[----:B------:R-:W-:-:S13]  /*1420*/  ISETP.GE.U32.AND P0, PT, R4, UR25, PT ;  /* 0x0000001904007c0c */ /* 0x000fda000bf06070 */
[----:B------:R-:W-:Y:S02]  /*1430*/  @P0 IADD3 R4, PT, PT, R4, -UR25, RZ ;  /* 0x8000001904040c10 */ /* 0x000fe4000fffe0ff */
[----:B------:R-:W-:Y:S01]  /*1440*/  @!P1 LOP3.LUT R4, RZ, UR25, RZ, 0x33, !PT ;  /* 0x00000019ff049c12 */ /* 0x000fe2000f8e33ff */
[----:B------:R-:W-:Y:S06]  /*1450*/  BRA `(.L_x_16) ;  /* 0x00000000000c7947 */ /* 0x000fec0003800000 */
.L_x_15:
[----:B------:R-:W-:Y:S01]  /*1460*/  IMAD.MOV.U32 R0, RZ, RZ, R14 ;  /* 0x000000ffff007224 */ /* 0x000fe200078e000e */
[----:B------:R-:W-:-:S07]  /*1470*/  MOV R3, 0x1490 ;  /* 0x0000149000037802 */ /* 0x000fce0000000f00 */
[----:B0----5:R-:W-:Y:S05]  /*1480*/  CALL.REL.NOINC `($__internal_0_$__cuda_sm20_rem_u64) ;  /* 0x0000001400947944 */ /* 0x021fea0003c00000 */
.L_x_16:
[----:B------:R-:W-:-:S04]  /*1490*/  LEA R6, P0, R4, UR26, 0x3 ;  /* 0x0000001a04067c11 */ /* 0x000fc8000f8018ff */
[----:B------:R-:W-:-:S05]  /*14a0*/  LEA.HI.X R7, R4, UR27, R5, 0x3, P0 ;  /* 0x0000001b04077c11 */ /* 0x000fca00080f1c05 */
[----:B------:R-:W2:Y:S01]  /*14b0*/  LDG.E.64 R4, desc[UR20][R6.64] ;  /* 0x0000001406047981 */ /* 0x000ea2000c1e1b00 */
[----:B------:R-:W-:Y:S01]  /*14c0*/  UMOV UR10, UR12 ;  /* 0x0000000c000a7c82 */ /* 0x000fe20008000000 */
[----:B------:R-:W-:Y:S01]  /*14d0*/  UIADD3 UR5, UP0, UPT, UR5, 0x8, URZ ;  /* 0x0000000805057890 */ /* 0x000fe2000ff1e0ff */
[C---:B------:R-:W-:Y:S01]  /*14e0*/  LEA R12, R2.reuse, R12, 0x3 ;  /* 0x0000000c020c7211 */ /* 0x040fe200078e18ff */
[----:B------:R-:W-:Y:S01]  /*14f0*/  ULOP3.LUT UR7, UR10, 0xfffffff8, URZ, 0xc0, !UPT ;  /* 0xfffffff80a077892 */ /* 0x000fe2000f8ec0ff */
[C---:B------:R-:W-:Y:S01]  /*1500*/  LEA R19, R2.reuse, R19, 0x3 ;  /* 0x0000001302137211 */ /* 0x040fe200078e18ff */
[----:B------:R-:W-:Y:S01]  /*1510*/  UIADD3.X UR6, UPT, UPT, URZ, UR6, URZ, UP0, !UPT ;  /* 0x00000006ff067290 */ /* 0x000fe200087fe4ff */
[C---:B------:R-:W-:Y:S01]  /*1520*/  IMAD R18, R2.reuse, 0x8, R18 ;  /* 0x0000000802127824 */ /* 0x040fe200078e0212 */
[----:B------:R-:W-:Y:S01]  /*1530*/  UIADD3 UR14, UP0, UPT, UR5, -UR7, URZ ;  /* 0x80000007050e7290 */ /* 0x000fe2000ff1e0ff */
[C---:B------:R-:W-:Y:S01]  /*1540*/  LEA R17, R2.reuse, R17, 0x3 ;  /* 0x0000001102117211 */ /* 0x040fe200078e18ff */
[----:B------:R-:W-:Y:S01]  /*1550*/  UMOV UR11, UR13 ;  /* 0x0000000d000b7c82 */ /* 0x000fe20008000000 */
[----:B------:R-:W-:Y:S01]  /*1560*/  UIADD3 UR22, UP1, UPT, UR22, 0x40, URZ ;  /* 0x0000004016167890 */ /* 0x000fe2000ff3e0ff */
[C---:B------:R-:W-:Y:S01]  /*1570*/  LEA R16, R2.reuse, R16, 0x3 ;  /* 0x0000001002107211 */ /* 0x040fe200078e18ff */
[----:B------:R-:W-:Y:S01]  /*1580*/  UIADD3.X UR15, UPT, UPT, UR6, ~UR11, URZ, UP0, !UPT ;  /* 0x8000000b060f7290 */ /* 0x000fe200087fe4ff */
[C---:B------:R-:W-:Y:S01]  /*1590*/  IMAD R15, R2.reuse, 0x8, R15 ;  /* 0x00000008020f7824 */ /* 0x040fe200078e020f */
[----:B------:R-:W-:Y:S01]  /*15a0*/  UISETP.NE.U32.AND UP0, UPT, UR14, URZ, UPT ;  /* 0x000000ff0e00728c */ /* 0x000fe2000bf05070 */
[C---:B------:R-:W-:Y:S01]  /*15b0*/  LEA R14, R2.reuse, R14, 0x3 ;  /* 0x0000000e020e7211 */ /* 0x040fe200078e18ff */
[----:B------:R-:W-:Y:S01]  /*15c0*/  UIADD3.X UR23, UPT, UPT, URZ, UR23, URZ, UP1, !UPT ;  /* 0x00000017ff177290 */ /* 0x000fe20008ffe4ff */
[----:B------:R-:W-:Y:S01]  /*15d0*/  LEA R13, R2, R13, 0x3 ;  /* 0x0000000d020d7211 */ /* 0x000fe200078e18ff */
[----:B------:R-:W-:Y:S01]  /*15e0*/  UISETP.NE.AND.EX UP0, UPT, UR15, URZ, UPT, UP0 ;  /* 0x000000ff0f00728c */ /* 0x000fe2000bf05300 */
[-C--:B--2--5:R-:W-:Y:S01]  /*15f0*/  FMUL R3, R11, R5.reuse ;  /* 0x000000050b037220 */ /* 0x0a4fe20000400000 */
[----:B------:R-:W-:-:S03]  /*1600*/  FMUL R0, R10, R5 ;  /* 0x000000050a007220 */ /* 0x000fc60000400000 */
[-C--:B------:R-:W-:Y:S01]  /*1610*/  FFMA R3, R10, R4.reuse, -R3 ;  /* 0x000000040a037223 */ /* 0x080fe20000000803 */
[----:B------:R-:W-:-:S03]  /*1620*/  FFMA R0, R11, R4, R0 ;  /* 0x000000040b007223 */ /* 0x000fc60000000000 */
[----:B0-----:R-:W-:Y:S01]  /*1630*/  FADD R8, R8, R3 ;  /* 0x0000000308087221 */ /* 0x001fe20000000000 */
[----:B------:R-:W-:-:S05]  /*1640*/  FADD R9, R9, R0 ;  /* 0x0000000009097221 */ /* 0x000fca0000000000 */
[----:B------:R0:W-:Y:S01]  /*1650*/  STG.E.64 desc[UR20][R20.64], R8 ;  /* 0x0000000814007986 */ /* 0x0001e2000c101b14 */
[----:B------:R-:W-:Y:S05]  /*1660*/  BRA.U UP0, `(.L_x_17) ;  /* 0xffffffe900f47547 */ /* 0x000fea000b83ffff */
[----:B------:R-:W1:Y:S01]  /*1670*/  LDCU UR6, c[0x0][0x39c] ;  /* 0x00007380ff0677ac */ /* 0x000e620008000800 */
[----:B------:R-:W-:-:S05]  /*1680*/  UMOV UR5, UR7 ;  /* 0x0000000700057c82 */ /* 0x000fca0008000000 */
.L_x_0:
[----:B------:R-:W-:-:S06]  /*1690*/  ULOP3.LUT UR7, UR10, 0x7, URZ, 0xc0, !UPT ;  /* 0x000000070a077892 */ /* 0x000fcc000f8ec0ff */
[----:B------:R-:W-:-:S04]  /*16a0*/  ISETP.NE.U32.AND P0, PT, RZ, UR7, PT ;  /* 0x00000007ff007c0c */ /* 0x000fc8000bf05070 */
[----:B------:R-:W-:-:S13]  /*16b0*/  ISETP.NE.AND.EX P0, PT, RZ, RZ, PT, P0 ;  /* 0x000000ffff00720c */ /* 0x000fda0003f05300 */
[----:B-1----:R-:W-:Y:S05]  /*16c0*/  @!P0 EXIT ;  /* 0x000000000000894d */ /* 0x002fea0003800000 */
[----:B------:R-:W-:Y:S02]  /*16d0*/  UISETP.GE.U32.AND UP0, UPT, UR7, 0x4, UPT ;  /* 0x000000040700788c */ /* 0x000fe4000bf06070 */
[----:B------:R-:W-:Y:S02]  /*16e0*/  ULOP3.LUT UR22, UR10, 0x3, URZ, 0xc0, !UPT ;  /* 0x000000030a167892 */ /* 0x000fe4000f8ec0ff */
[----:B------:R-:W-:-:S09]  /*16f0*/  UISETP.GE.U32.AND.EX UP0, UPT, URZ, URZ, UPT, UP0 ;  /* 0x000000ffff00728c */ /* 0x000fd2000bf06100 */
[----:B------:R-:W-:Y:S05]  /*1700*/  BRA.U !UP0, `(.L_x_18) ;  /* 0x0000000908a47547 */ /* 0x000fea000b800000 */
[----:B------:R-:W1:Y:S01]  /*1710*/  LDCU.64 UR14, c[0x0][0x380] ;  /* 0x00007000ff0e77ac */ /* 0x000e620008000a00 */
[----:B------:R-:W-:Y:S02]  /*1720*/  USHF.L.U32 UR13, UR5, 0x3, URZ ;  /* 0x00000003050d7899 */ /* 0x000fe400080006ff */
[----:B------:R-:W-:Y:S02]  /*1730*/  USHF.L.U64.HI UR12, UR5, 0x3, UR6 ;  /* 0x00000003050c7899 */ /* 0x000fe40008010206 */
[----:B-1----:R-:W-:-:S04]  /*1740*/  UIADD3 UR6, UP0, UPT, UR13, UR14, URZ ;  /* 0x0000000e0d067290 */ /* 0x002fc8000ff1e0ff */
[----:B------:R-:W-:Y:S02]  /*1750*/  UIADD3.X UR7, UPT, UPT, UR12, UR15, URZ, UP0, !UPT ;  /* 0x0000000f0c077290 */ /* 0x000fe400087fe4ff */
[----:B------:R-:W-:-:S04]  /*1760*/  IMAD.U32 R10, RZ, RZ, UR6 ;  /* 0x00000006ff0a7e24 */ /* 0x000fc8000f8e00ff */
[----:B------:R-:W-:-:S06]  /*1770*/  MOV R11, UR7 ;  /* 0x00000007000b7c02 */ /* 0x000fcc0008000f00 */
[----:B------:R-:W5:Y:S01]  /*1780*/  LDG.E.64 R10, desc[UR20][R10.64] ;  /* 0x000000140a0a7981 */ /* 0x000f62000c1e1b00 */
[----:B------:R-:W-:Y:S01]  /*1790*/  UISETP.NE.AND.EX UP0, UPT, UR11, URZ, UPT, !UPT ;  /* 0x000000ff0b00728c */ /* 0x000fe2000bf053f0 */
[----:B------:R-:W-:-:S08]  /*17a0*/  IMAD R12, R2, UR5, RZ ;  /* 0x00000005020c7c24 */ /* 0x000fd0000f8e02ff */
        /* <DEDUP_REMOVED lines=20> */
.L_x_19:
[----:B------:R-:W-:Y:S01]  /*18f0*/  IMAD.MOV.U32 R0, RZ, RZ, R12 ;  /* 0x000000ffff007224 */ /* 0x000fe200078e000c */
[----:B------:R-:W-:-:S07]  /*1900*/  MOV R3, 0x1920 ;  /* 0x0000192000037802 */ /* 0x000fce0000000f00 */
[----:B0----5:R-:W-:Y:S05]  /*1910*/  CALL.REL.NOINC `($__internal_0_$__cuda_sm20_rem_u64) ;  /* 0x0000001000707944 */ /* 0x021fea0003c00000 */
.L_x_20:
[----:B------:R-:W1:Y:S02]  /*1920*/  LDCU.128 UR16, c[0x0][0x380] ;  /* 0x00007000ff1077ac */ /* 0x000e640008000c00 */
[----:B-1----:R-:W-:-:S04]  /*1930*/  LEA R6, P0, R4, UR18, 0x3 ;  /* 0x0000001204067c11 */ /* 0x002fc8000f8018ff */
[----:B------:R-:W-:-:S06]  /*1940*/  LEA.HI.X R7, R4, UR19, R5, 0x3, P0 ;  /* 0x0000001304077c11 */ /* 0x000fcc00080f1c05 */
[----:B------:R-:W2:Y:S01]  /*1950*/  LDG.E.64 R6, desc[UR20][R6.64] ;  /* 0x0000001406067981 */ /* 0x000ea2000c1e1b00 */
[----:B------:R-:W-:Y:S02]  /*1960*/  ULOP3.LUT UR6, UR13, 0xfffffff8, URZ, 0xc0, !UPT ;  /* 0xfffffff80d067892 */ /* 0x000fe4000f8ec0ff */
[----:B------:R-:W-:Y:S02]  /*1970*/  ULOP3.LUT UR7, UR12, 0x7, URZ, 0xc0, !UPT ;  /* 0x000000070c077892 */ /* 0x000fe4000f8ec0ff */
[----:B------:R-:W-:-:S04]  /*1980*/  UIADD3 UR6, UP0, UPT, UR6, UR16, URZ ;  /* 0x0000001006067290 */ /* 0x000fc8000ff1e0ff */
[----:B------:R-:W-:Y:S02]  /*1990*/  UIADD3.X UR7, UPT, UPT, UR7, UR17, URZ, UP0, !UPT ;  /* 0x0000001107077290 */ /* 0x000fe400087fe4ff */
[----:B------:R-:W-:-:S04]  /*19a0*/  MOV R14, UR6 ;  /* 0x00000006000e7c02 */ /* 0x000fc80008000f00 */
[----:B------:R-:W-:Y:S01]  /*19b0*/  MOV R15, UR7 ;  /* 0x00000007000f7c02 */ /* 0x000fe20008000f00 */
[----:B------:R-:W1:Y:S01]  /*19c0*/  LDCU UR6, c[0x0][0x39c] ;  /* 0x00007380ff0677ac */ /* 0x000e620008000800 */
        /* <DEDUP_REMOVED lines=8> */
[----:B-1----:R-:W-:Y:S01]  /*1a50*/  UISETP.NE.AND.EX UP0, UPT, UR6, URZ, UPT, !UPT ;  /* 0x000000ff0600728c */ /* 0x002fe2000bf053f0 */
[----:B------:R-:W-:-:S08]  /*1a60*/  IMAD.IADD R12, R12, 0x1, R2 ;  /* 0x000000010c0c7824 */ /* 0x000fd000078e0202 */
[----:B0-----:R-:W-:Y:S05]  /*1a70*/  BRA.U UP0, `(.L_x_21) ;  /* 0x0000000100507547 */ /* 0x001fea000b800000 */
[----:B------:R-:W0:Y:S01]  /*1a80*/  LDCU UR6, c[0x0][0x398] ;  /* 0x00007300ff0677ac */ /* 0x000e220008000800 */
[----:B------:R-:W-:Y:S01]  /*1a90*/  IMAD.MOV.U32 R4, RZ, RZ, RZ ;  /* 0x000000ffff047224 */ /* 0x000fe200078e00ff */
[----:B0-----:R-:W0:Y:S01]  /*1aa0*/  I2F.U32.RP R6, UR6 ;  /* 0x0000000600067d06 */ /* 0x001e220008209000 */
[----:B------:R-:W-:-:S07]  /*1ab0*/  ISETP.NE.U32.AND P1, PT, RZ, UR6, PT ;  /* 0x00000006ff007c0c */ /* 0x000fce000bf25070 */
[----:B0-----:R-:W0:Y:S02]  /*1ac0*/  MUFU.RCP R6, R6 ;  /* 0x0000000600067308 */ /* 0x001e240000001000 */
[----:B0-----:R-:W-:-:S06]  /*1ad0*/  IADD3 R5, PT, PT, R6, 0xffffffe, RZ ;  /* 0x0ffffffe06057810 */ /* 0x001fcc0007ffe0ff */
[----:B------:R-:W0:Y:S02]  /*1ae0*/  F2I.FTZ.U32.TRUNC.NTZ R5, R5 ;  /* 0x0000000500057305 */ /* 0x000e24000021f000 */
[----:B0-----:R-:W-:-:S05]  /*1af0*/  IADD3 R3, PT, PT, RZ, -R5, RZ ;  /* 0x80000005ff037210 */ /* 0x001fca0007ffe0ff */
        /* <DEDUP_REMOVED lines=12> */
.L_x_21:
[----:B------:R-:W-:Y:S02]  /*1bc0*/  MOV R0, R12 ;  /* 0x0000000c00007202 */ /* 0x000fe40000000f00 */
[----:B------:R-:W-:-:S07]  /*1bd0*/  MOV R3, 0x1bf0 ;  /* 0x00001bf000037802 */ /* 0x000fce0000000f00 */
[----:B-----5:R-:W-:Y:S05]  /*1be0*/  CALL.REL.NOINC `($__internal_0_$__cuda_sm20_rem_u64) ;  /* 0x0000000c00bc7944 */ /* 0x020fea0003c00000 */
.L_x_22:
[----:B------:R-:W0:Y:S02]  /*1bf0*/  LDCU.64 UR6, c[0x0][0x388] ;  /* 0x00007100ff0677ac */ /* 0x000e240008000a00 */
[C---:B0-----:R-:W-:Y:S01]  /*1c00*/  LEA R6, P0, R4.reuse, UR6, 0x3 ;  /* 0x0000000604067c11 */ /* 0x041fe2000f8018ff */
[----:B------:R-:W0:Y:S03]  /*1c10*/  LDCU UR6, c[0x0][0x39c] ;  /* 0x00007380ff0677ac */ /* 0x000e260008000800 */
[----:B------:R-:W-:-:S06]  /*1c20*/  LEA.HI.X R7, R4, UR7, R5, 0x3, P0 ;  /* 0x0000000704077c11 */ /* 0x000fcc00080f1c05 */
[----:B------:R-:W2:Y:S02]  /*1c30*/  LDG.E.64 R6, desc[UR20][R6.64] ;  /* 0x0000001406067981 */ /* 0x000ea4000c1e1b00 */
        /* <DEDUP_REMOVED lines=8> */
[----:B0-----:R-:W-:Y:S01]  /*1cc0*/  UISETP.NE.AND.EX UP0, UPT, UR6, URZ, UPT, !UPT ;  /* 0x000000ff0600728c */ /* 0x001fe2000bf053f0 */
[----:B------:R-:W-:-:S08]  /*1cd0*/  IMAD.IADD R12, R12, 0x1, R2 ;  /* 0x000000010c0c7824 */ /* 0x000fd000078e0202 */
[----:B-1----:R-:W-:Y:S05]  /*1ce0*/  BRA.U UP0, `(.L_x_23) ;  /* 0x0000000100507547 */ /* 0x002fea000b800000 */
        /* <DEDUP_REMOVED lines=20> */
.L_x_23:
[----:B------:R-:W-:Y:S02]  /*1e30*/  MOV R0, R12 ;  /* 0x0000000c00007202 */ /* 0x000fe40000000f00 */
[----:B------:R-:W-:-:S07]  /*1e40*/  MOV R3, 0x1e60 ;  /* 0x00001e6000037802 */ /* 0x000fce0000000f00 */
[----:B-----5:R-:W-:Y:S05]  /*1e50*/  CALL.REL.NOINC `($__internal_0_$__cuda_sm20_rem_u64) ;  /* 0x0000000c00207944 */ /* 0x020fea0003c00000 */
.L_x_24:
        /* <DEDUP_REMOVED lines=36> */
.L_x_25:
[----:B------:R-:W-:Y:S02]  /*20a0*/  MOV R0, R3 ;  /* 0x0000000300007202 */ /* 0x000fe40000000f00 */
[----:B------:R-:W-:-:S07]  /*20b0*/  MOV R3, 0x20d0 ;  /* 0x000020d000037802 */ /* 0x000fce0000000f00 */
[----:B-----5:R-:W-:Y:S05]  /*20c0*/  CALL.REL.NOINC `($__internal_0_$__cuda_sm20_rem_u64) ;  /* 0x0000000800847944 */ /* 0x020fea0003c00000 */
.L_x_26:
[----:B------:R-:W0:Y:S02]  /*20d0*/  LDCU.64 UR6, c[0x0][0x388] ;  /* 0x00007100ff0677ac */ /* 0x000e240008000a00 */
[----:B0-----:R-:W-:-:S04]  /*20e0*/  LEA R6, P0, R4, UR6, 0x3 ;  /* 0x0000000604067c11 */ /* 0x001fc8000f8018ff */
[----:B------:R-:W-:-:S06]  /*20f0*/  LEA.HI.X R7, R4, UR7, R5, 0x3, P0 ;  /* 0x0000000704077c11 */ /* 0x000fcc00080f1c05 */
[----:B------:R-:W2:Y:S01]  /*2100*/  LDG.E.64 R6, desc[UR20][R6.64] ;  /* 0x0000001406067981 */ /* 0x000ea2000c1e1b00 */
[----:B------:R-:W-:Y:S01]  /*2110*/  UIADD3 UR5, UPT, UPT, UR5, 0x4, URZ ;  /* 0x0000000405057890 */ /* 0x000fe2000fffe0ff */
[----:B------:R-:W-:Y:S01]  /*2120*/  UMOV UR6, URZ ;  /* 0x000000ff00067c82 */ /* 0x000fe20008000000 */
[-C--:B--2--5:R-:W-:Y:S01]  /*2130*/  FMUL R3, R11, R7.reuse ;  /* 0x000000070b037220 */ /* 0x0a4fe20000400000 */
[----:B------:R-:W-:-:S03]  /*2140*/  FMUL R0, R10, R7 ;  /* 0x000000070a007220 */ /* 0x000fc60000400000 */
[-C--:B------:R-:W-:Y:S01]  /*2150*/  FFMA R3, R10, R6.reuse, -R3 ;  /* 0x000000060a037223 */ /* 0x080fe20000000803 */
[----:B------:R-:W-:-:S03]  /*2160*/  FFMA R0, R11, R6, R0 ;  /* 0x000000060b007223 */ /* 0x000fc60000000000 */
[----:B------:R-:W-:Y:S01]  /*2170*/  FADD R8, R8, R3 ;  /* 0x0000000308087221 */ /* 0x000fe20000000000 */
[----:B------:R-:W-:-:S05]  /*2180*/  FADD R9, R9, R0 ;  /* 0x0000000009097221 */ /* 0x000fca0000000000 */
[----:B------:R1:W-:Y:S02]  /*2190*/  STG.E.64 desc[UR20][R20.64], R8 ;  /* 0x0000000814007986 */ /* 0x0003e4000c101b14 */
.L_x_18:
[----:B------:R-:W-:-:S04]  /*21a0*/  ISETP.NE.U32.AND P0, PT, RZ, UR22, PT ;  /* 0x00000016ff007c0c */ /* 0x000fc8000bf05070 */
[----:B------:R-:W-:-:S13]  /*21b0*/  ISETP.NE.AND.EX P0, PT, RZ, RZ, PT, P0 ;  /* 0x000000ffff00720c */ /* 0x000fda0003f05300 */
[----:B------:R-:W-:Y:S05]  /*21c0*/  @!P0 EXIT ;  /* 0x000000000000894d */ /* 0x000fea0003800000 */
[----:B------:R-:W-:-:S04]  /*21d0*/  UISETP.NE.U32.AND UP0, UPT, UR22, 0x1, UPT ;  /* 0x000000011600788c */ /* 0x000fc8000bf05070 */
[----:B------:R-:W-:-:S09]  /*21e0*/  UISETP.NE.AND.EX UP0, UPT, URZ, URZ, UPT, UP0 ;  /* 0x000000ffff00728c */ /* 0x000fd2000bf05300 */
[----:B------:R-:W-:Y:S05]  /*21f0*/  BRA.U !UP0, `(.L_x_27) ;  /* 0x0000000508747547 */ /* 0x000fea000b800000 */
[----:B------:R-:W2:Y:S01]  /*2200*/  LDCU.64 UR12, c[0x0][0x380] ;  /* 0x00007000ff0c77ac */ /* 0x000ea20008000a00 */
[----:B------:R-:W-:Y:S02]  /*2210*/  USHF.L.U32 UR11, UR5, 0x3, URZ ;  /* 0x00000003050b7899 */ /* 0x000fe400080006ff */
[----:B------:R-:W-:Y:S02]  /*2220*/  USHF.L.U64.HI UR10, UR5, 0x3, UR6 ;  /* 0x00000003050a7899 */ /* 0x000fe40008010206 */
[----:B--2---:R-:W-:-:S04]  /*2230*/  UIADD3 UR6, UP0, UPT, UR11, UR12, URZ ;  /* 0x0000000c0b067290 */ /* 0x004fc8000ff1e0ff */
[----:B------:R-:W-:Y:S02]  /*2240*/  UIADD3.X UR7, UPT, UPT, UR10, UR13, URZ, UP0, !UPT ;  /* 0x0000000d0a077290 */ /* 0x000fe400087fe4ff */
[----:B------:R-:W-:-:S04]  /*2250*/  IMAD.U32 R10, RZ, RZ, UR6 ;  /* 0x00000006ff0a7e24 */ /* 0x000fc8000f8e00ff */
[----:B------:R-:W-:Y:S01]  /*2260*/  MOV R11, UR7 ;  /* 0x00000007000b7c02 */ /* 0x000fe20008000f00 */
[----:B------:R-:W2:Y:S05]  /*2270*/  LDCU UR6, c[0x0][0x39c] ;  /* 0x00007380ff0677ac */ /* 0x000eaa0008000800 */
[----:B------:R-:W5:Y:S01]  /*2280*/  LDG.E.64 R10, desc[UR20][R10.64] ;  /* 0x000000140a0a7981 */ /* 0x000f62000c1e1b00 */
[----:B------:R-:W-:Y:S01]  /*2290*/  IMAD R12, R2, UR5, RZ ;  /* 0x00000005020c7c24 */ /* 0x000fe2000f8e02ff */
[----:B--2---:R-:W-:-:S09]  /*22a0*/  UISETP.NE.AND.EX UP0, UPT, UR6, URZ, UPT, !UPT ;  /* 0x000000ff0600728c */ /* 0x004fd2000bf053f0 */
[----:B------:R-:W-:Y:S05]  /*22b0*/  BRA.U UP0, `(.L_x_28) ;  /* 0x0000000100507547 */ /* 0x000fea000b800000 */
[----:B------:R-:W2:Y:S01]  /*22c0*/  LDCU UR6, c[0x0][0x398] ;  /* 0x00007300ff0677ac */ /* 0x000ea20008000800 */
[----:B------:R-:W-:Y:S01]  /*22d0*/  HFMA2 R4, -RZ, RZ, 0, 0 ;  /* 0x00000000ff047431 */ /* 0x000fe200000001ff */
[----:B--2---:R-:W2:Y:S01]  /*22e0*/  I2F.U32.RP R6, UR6 ;  /* 0x0000000600067d06 */ /* 0x004ea20008209000 */
[----:B------:R-:W-:-:S07]  /*22f0*/  ISETP.NE.U32.AND P1, PT, RZ, UR6, PT ;  /* 0x00000006ff007c0c */ /* 0x000fce000bf25070 */
[----:B--2---:R-:W2:Y:S02]  /*2300*/  MUFU.RCP R6, R6 ;  /* 0x0000000600067308 */ /* 0x004ea40000001000 */
[----:B--2---:R-:W-:-:S06]  /*2310*/  IADD3 R5, PT, PT, R6, 0xffffffe, RZ ;  /* 0x0ffffffe06057810 */ /* 0x004fcc0007ffe0ff */
[----:B------:R-:W2:Y:S02]  /*2320*/  F2I.FTZ.U32.TRUNC.NTZ R5, R5 ;  /* 0x0000000500057305 */ /* 0x000ea4000021f000 */
[----:B--2---:R-:W-:-:S04]  /*2330*/  IMAD.MOV R3, RZ, RZ, -R5 ;  /* 0x000000ffff037224 */ /* 0x004fc800078e0a05 */
        /* <DEDUP_REMOVED lines=12> */
.L_x_28:
[----:B------:R-:W-:Y:S01]  /*2400*/  IMAD.MOV.U32 R0, RZ, RZ, R12 ;  /* 0x000000ffff007224 */ /* 0x000fe200078e000c */
[----:B------:R-:W-:-:S07]  /*2410*/  MOV R3, 0x2430 ;  /* 0x0000243000037802 */ /* 0x000fce0000000f00 */
[----:B01---5:R-:W-:Y:S05]  /*2420*/  CALL.REL.NOINC `($__internal_0_$__cuda_sm20_rem_u64) ;  /* 0x0000000400ac7944 */ /* 0x023fea0003c00000 */
.L_x_29:
[----:B------:R-:W2:Y:S02]  /*2430*/  LDCU.128 UR12, c[0x0][0x380] ;  /* 0x00007000ff0c77ac */ /* 0x000ea40008000c00 */
[----:B--2---:R-:W-:-:S04]  /*2440*/  LEA R6, P0, R4, UR14, 0x3 ;  /* 0x0000000e04067c11 */ /* 0x004fc8000f8018ff */
[----:B------:R-:W-:-:S06]  /*2450*/  LEA.HI.X R7, R4, UR15, R5, 0x3, P0 ;  /* 0x0000000f04077c11 */ /* 0x000fcc00080f1c05 */
[----:B------:R-:W2:Y:S01]  /*2460*/  LDG.E.64 R6, desc[UR20][R6.64] ;  /* 0x0000001406067981 */ /* 0x000ea2000c1e1b00 */
[----:B------:R-:W-:Y:S02]  /*2470*/  ULOP3.LUT UR6, UR11, 0xfffffff8, URZ, 0xc0, !UPT ;  /* 0xfffffff80b067892 */ /* 0x000fe4000f8ec0ff */
[----:B------:R-:W-:Y:S02]  /*2480*/  ULOP3.LUT UR7, UR10, 0x7, URZ, 0xc0, !UPT ;  /* 0x000000070a077892 */ /* 0x000fe4000f8ec0ff */
[----:B------:R-:W-:-:S04]  /*2490*/  UIADD3 UR6, UP0, UPT, UR6, UR12, URZ ;  /* 0x0000000c06067290 */ /* 0x000fc8000ff1e0ff */
[----:B------:R-:W-:Y:S01]  /*24a0*/  UIADD3.X UR7, UPT, UPT, UR7, UR13, URZ, UP0, !UPT ;  /* 0x0000000d07077290 */ /* 0x000fe200087fe4ff */
[-C--:B--2--5:R-:W-:Y:S01]  /*24b0*/  FMUL R3, R11, R7.reuse ;  /* 0x000000070b037220 */ /* 0x0a4fe20000400000 */
[----:B------:R-:W-:-:S03]  /*24c0*/  FMUL R0, R10, R7 ;  /* 0x000000070a007220 */ /* 0x000fc60000400000 */
[-C--:B------:R-:W-:Y:S01]  /*24d0*/  FFMA R3, R10, R6.reuse, -R3 ;  /* 0x000000060a037223 */ /* 0x080fe20000000803 */
[----:B------:R-:W-:Y:S01]  /*24e0*/  FFMA R0, R11, R6, R0 ;  /* 0x000000060b007223 */ /* 0x000fe20000000000 */
[----:B------:R-:W-:Y:S01]  /*24f0*/  MOV R10, UR6 ;  /* 0x00000006000a7c02 */ /* 0x000fe20008000f00 */
[----:B------:R-:W2:Y:S01]  /*2500*/  LDCU UR6, c[0x0][0x39c] ;  /* 0x00007380ff0677ac */ /* 0x000ea20008000800 */
[----:B01----:R-:W-:Y:S01]  /*2510*/  FADD R8, R8, R3 ;  /* 0x0000000308087221 */ /* 0x003fe20000000000 */
[----:B------:R-:W-:Y:S01]  /*2520*/  MOV R11, UR7 ;  /* 0x00000007000b7c02 */ /* 0x000fe20008000f00 */
[----:B------:R-:W-:-:S05]  /*2530*/  FADD R9, R9, R0 ;  /* 0x0000000009097221 */ /* 0x000fca0000000000 */
[----:B------:R0:W-:Y:S04]  /*2540*/  STG.E.64 desc[UR20][R20.64], R8 ;  /* 0x0000000814007986 */ /* 0x0001e8000c101b14 */
[----:B------:R-:W5:Y:S01]  /*2550*/  LDG.E.64 R10, desc[UR20][R10.64+0x8] ;  /* 0x000008140a0a7981 */ /* 0x000f62000c1e1b00 */
[----:B------:R-:W-:Y:S01]  /*2560*/  IMAD.IADD R3, R12, 0x1, R2 ;  /* 0x000000010c037824 */ /* 0x000fe200078e0202 */
[----:B--2---:R-:W-:-:S09]  /*2570*/  UISETP.NE.AND.EX UP0, UPT, UR6, URZ, UPT, !UPT ;  /* 0x000000ff0600728c */ /* 0x004fd2000bf053f0 */
        /* <DEDUP_REMOVED lines=21> */
.L_x_30:
[----:B------:R-:W-:Y:S02]  /*26d0*/  MOV R0, R3 ;  /* 0x0000000300007202 */ /* 0x000fe40000000f00 */
[----:B------:R-:W-:-:S07]  /*26e0*/  MOV R3, 0x2700 ;  /* 0x0000270000037802 */ /* 0x000fce0000000f00 */
[----:B-----5:R-:W-:Y:S05]  /*26f0*/  CALL.REL.NOINC `($__internal_0_$__cuda_sm20_rem_u64) ;  /* 0x0000000000f87944 */ /* 0x020fea0003c00000 */
.L_x_31:
        /* <DEDUP_REMOVED lines=13> */
.L_x_27:
[----:B------:R-:W3:Y:S02]  /*27d0*/  LDC R7, c[0x0][0x398] ;  /* 0x0000e600ff077b82 */ /* 0x000ee40000000800 */
[----:B---3--:R-:W-:-:S04]  /*27e0*/  LOP3.LUT R0, R7, 0x1, RZ, 0xc0, !PT ;  /* 0x0000000107007812 */ /* 0x008fc800078ec0ff */
[----:B------:R-:W-:-:S04]  /*27f0*/  ISETP.NE.U32.AND P0, PT, R0, 0x1, PT ;  /* 0x000000010000780c */ /* 0x000fc80003f05070 */
[----:B------:R-:W-:-:S13]  /*2800*/  ISETP.NE.U32.AND.EX P0, PT, RZ, RZ, PT, P0 ;  /* 0x000000ffff00720c */ /* 0x000fda0003f05100 */
[----:B------:R-:W-:Y:S05]  /*2810*/  @P0 EXIT ;  /* 0x000000000000094d */ /* 0x000fea0003800000 */
[----:B------:R-:W3:Y:S02]  /*2820*/  LDCU.64 UR10, c[0x0][0x380] ;  /* 0x00007000ff0a77ac */ /* 0x000ee40008000a00 */
[----:B---3--:R-:W-:-:S04]  /*2830*/  ULEA UR7, UP0, UR5, UR10, 0x3 ;  /* 0x0000000a05077291 */ /* 0x008fc8000f8018ff */
[----:B------:R-:W-:Y:S02]  /*2840*/  ULEA.HI.X UR10, UR5, UR11, UR6, 0x3, UP0 ;  /* 0x0000000b050a7291 */ /* 0x000fe400080f1c06 */
[----:B------:R-:W-:-:S04]  /*2850*/  IMAD.U32 R10, RZ, RZ, UR7 ;  /* 0x00000007ff0a7e24 */ /* 0x000fc8000f8e00ff */
[----:B------:R-:W-:Y:S01]  /*2860*/  MOV R11, UR10 ;  /* 0x0000000a000b7c02 */ /* 0x000fe20008000f00 */
[----:B------:R-:W3:Y:S05]  /*2870*/  LDCU UR7, c[0x0][0x39c] ;  /* 0x00007380ff0777ac */ /* 0x000eea0008000800 */
[----:B------:R-:W5:Y:S01]  /*2880*/  LDG.E.64 R10, desc[UR20][R10.64] ;  /* 0x000000140a0a7981 */ /* 0x000f62000c1e1b00 */
[----:B------:R-:W-:Y:S01]  /*2890*/  IMAD R5, R2, UR5, RZ ;  /* 0x0000000502057c24 */ /* 0x000fe2000f8e02ff */
[----:B---3--:R-:W-:-:S09]  /*28a0*/  UISETP.NE.U32.AND UP0, UPT, UR7, URZ, UPT ;  /* 0x000000ff0700728c */ /* 0x008fd2000bf05070 */
[----:B------:R-:W-:Y:S05]  /*28b0*/  BRA.U UP0, `(.L_x_32) ;  /* 0x00000001004c7547 */ /* 0x000fea000b800000 */
[----:B------:R-:W3:Y:S01]  /*28c0*/  I2F.U32.RP R6, R7 ;  /* 0x0000000700067306 */ /* 0x000ee20000209000 */
[----:B------:R-:W-:-:S07]  /*28d0*/  ISETP.NE.U32.AND P1, PT, R7, RZ, PT ;  /* 0x000000ff0700720c */ /* 0x000fce0003f25070 */
[----:B---3--:R-:W3:Y:S02]  /*28e0*/  MUFU.RCP R6, R6 ;  /* 0x0000000600067308 */ /* 0x008ee40000001000 */
[----:B---3--:R-:W-:-:S06]  /*28f0*/  IADD3 R2, PT, PT, R6, 0xffffffe, RZ ;  /* 0x0ffffffe06027810 */ /* 0x008fcc0007ffe0ff */
[----:B------:R3:W4:Y:S02]  /*2900*/  F2I.FTZ.U32.TRUNC.NTZ R3, R2 ;  /* 0x0000000200037305 */ /* 0x000724000021f000 */
[----:B---3--:R-:W-:Y:S02]  /*2910*/  HFMA2 R2, -RZ, RZ, 0, 0 ;  /* 0x00000000ff027431 */ /* 0x008fe400000001ff */
[----:B----4-:R-:W-:-:S04]  /*2920*/  IMAD.MOV R0, RZ, RZ, -R3 ;  /* 0x000000ffff007224 */ /* 0x010fc800078e0a03 */
[----:B------:R-:W-:-:S04]  /*2930*/  IMAD R13, R0, R7, RZ ;  /* 0x00000007000d7224 */ /* 0x000fc800078e02ff */
[----:B------:R-:W-:-:S06]  /*2940*/  IMAD.HI.U32 R0, R3, R13, R2 ;  /* 0x0000000d03007227 */ /* 0x000fcc00078e0002 */
[----:B------:R-:W-:-:S05]  /*2950*/  IMAD.HI.U32 R0, R0, R5, RZ ;  /* 0x0000000500007227 */ /* 0x000fca00078e00ff */
[----:B------:R-:W-:-:S05]  /*2960*/  IADD3 R0, PT, PT, -R0, RZ, RZ ;  /* 0x000000ff00007210 */ /* 0x000fca0007ffe1ff */
[----:B------:R-:W-:Y:S01]  /*2970*/  IMAD R4, R7, R0, R5 ;  /* 0x0000000007047224 */ /* 0x000fe200078e0205 */
[----:B------:R-:W-:-:S04]  /*2980*/  MOV R5, RZ ;  /* 0x000000ff00057202 */ /* 0x000fc80000000f00 */
[----:B------:R-:W-:-:S13]  /*2990*/  ISETP.GE.U32.AND P0, PT, R4, R7, PT ;  /* 0x000000070400720c */ /* 0x000fda0003f06070 */
[----:B------:R-:W-:-:S05]  /*29a0*/  @P0 IMAD.IADD R4, R4, 0x1, -R7 ;  /* 0x0000000104040824 */ /* 0x000fca00078e0a07 */
[----:B------:R-:W-:-:S13]  /*29b0*/  ISETP.GE.U32.AND P0, PT, R4, R7, PT ;  /* 0x000000070400720c */ /* 0x000fda0003f06070 */
[-C--:B------:R-:W-:Y:S02]  /*29c0*/  @P0 IADD3 R4, PT, PT, R4, -R7.reuse, RZ ;  /* 0x8000000704040210 */ /* 0x080fe40007ffe0ff */
[----:B------:R-:W-:Y:S01]  /*29d0*/  @!P1 LOP3.LUT R4, RZ, R7, RZ, 0x33, !PT ;  /* 0x00000007ff049212 */ /* 0x000fe200078e33ff */
[----:B------:R-:W-:Y:S06]  /*29e0*/  BRA `(.L_x_33) ;  /* 0x00000000000c7947 */ /* 0x000fec0003800000 */
.L_x_32:
[----:B------:R-:W-:Y:S01]  /*29f0*/  IMAD.MOV.U32 R0, RZ, RZ, R5 ;  /* 0x000000ffff007224 */ /* 0x000fe200078e0005 */
[----:B------:R-:W-:-:S07]  /*2a00*/  MOV R3, 0x2a20 ;  /* 0x00002a2000037802 */ /* 0x000fce0000000f00 */
[----:B012--5:R-:W-:Y:S05]  /*2a10*/  CALL.REL.NOINC `($__internal_0_$__cuda_sm20_rem_u64) ;  /* 0x0000000000307944 */ /* 0x027fea0003c00000 */
.L_x_33:
[----:B------:R-:W3:Y:S02]  /*2a20*/  LDCU.64 UR4, c[0x0][0x388] ;  /* 0x00007100ff0477ac */ /* 0x000ee40008000a00 */
[----:B---3--:R-:W-:-:S04]  /*2a30*/  LEA R2, P0, R4, UR4, 0x3 ;  /* 0x0000000404027c11 */ /* 0x008fc8000f8018ff */
[----:B------:R-:W-:-:S06]  /*2a40*/  LEA.HI.X R3, R4, UR5, R5, 0x3, P0 ;  /* 0x0000000504037c11 */ /* 0x000fcc00080f1c05 */
[----:B------:R-:W3:Y:S02]  /*2a50*/  LDG.E.64 R2, desc[UR20][R2.64] ;  /* 0x0000001402027981 */ /* 0x000ee4000c1e1b00 */
[-C--:B---3-5:R-:W-:Y:S01]  /*2a60*/  FMUL R5, R11, R3.reuse ;  /* 0x000000030b057220 */ /* 0x0a8fe20000400000 */
[----:B------:R-:W-:-:S03]  /*2a70*/  FMUL R0, R10, R3 ;  /* 0x000000030a007220 */ /* 0x000fc60000400000 */
[-C--:B------:R-:W-:Y:S01]  /*2a80*/  FFMA R5, R10, R2.reuse, -R5 ;  /* 0x000000020a057223 */ /* 0x080fe20000000805 */
[----:B------:R-:W-:-:S03]  /*2a90*/  FFMA R0, R11, R2, R0 ;  /* 0x000000020b007223 */ /* 0x000fc60000000000 */
[----:B012---:R-:W-:Y:S01]  /*2aa0*/  FADD R8, R5, R8 ;  /* 0x0000000805087221 */ /* 0x007fe20000000000 */
[----:B------:R-:W-:-:S05]  /*2ab0*/  FADD R9, R0, R9 ;  /* 0x0000000900097221 */ /* 0x000fca0000000000 */
[----:B------:R-:W-:Y:S01]  /*2ac0*/  STG.E.64 desc[UR20][R20.64], R8 ;  /* 0x0000000814007986 */ /* 0x000fe2000c101b14 */
[----:B------:R-:W-:Y:S05]  /*2ad0*/  EXIT ;  /* 0x000000000000794d */ /* 0x000fea0003800000 */
        .weak           $__internal_0_$__cuda_sm20_rem_u64
        .type           $__internal_0_$__cuda_sm20_rem_u64,@function
        .size           $__internal_0_$__cuda_sm20_rem_u64,(.L_x_47 - $__internal_0_$__cuda_sm20_rem_u64)
$__internal_0_$__cuda_sm20_rem_u64:
[----:B------:R-:W0:Y:S08]  /*2ae0*/  I2F.U64.RP R4, UR8 ;  /* 0x0000000800047d12 */ /* 0x000e300008309000 */
[----:B0-----:R-:W0:Y:S02]  /*2af0*/  MUFU.RCP R4, R4 ;  /* 0x0000000400047308 */ /* 0x001e240000001000 */
[----:B0-----:R-:W-:-:S06]  /*2b00*/  IADD3 R4, PT, PT, R4, 0x1ffffffe, RZ ;  /* 0x1ffffffe04047810 */ /* 0x001fcc0007ffe0ff */
[----:B------:R-:W0:Y:S02]  /*2b10*/  F2I.U64.TRUNC R26, R4 ;  /* 0x00000004001a7311 */ /* 0x000e24000020d800 */
[----:B0-----:R-:W-:-:S04]  /*2b20*/  IMAD.WIDE.U32 R6, R26, UR8, RZ ;  /* 0x000000081a067c25 */ /* 0x001fc8000f8e00ff */
[C---:B------:R-:W-:Y:S01]  /*2b30*/  IMAD R5, R26.reuse, UR9, R7 ;  /* 0x000000091a057c24 */ /* 0x040fe2000f8e0207 */
[----:B------:R-:W-:Y:S01]  /*2b40*/  IADD3 R6, P0, PT, RZ, -R6, RZ ;  /* 0x80000006ff067210 */ /* 0x000fe20007f1e0ff */
[----:B------:R-:W-:Y:S02]  /*2b50*/  IMAD.MOV.U32 R25, RZ, RZ, R26 ;  /* 0x000000ffff197224 */ /* 0x000fe400078e001a */
[----:B------:R-:W-:Y:S02]  /*2b60*/  IMAD R5, R27, UR8, R5 ;  /* 0x000000081b057c24 */ /* 0x000fe4000f8e0205 */
[----:B------:R-:W-:-:S03]  /*2b70*/  IMAD.HI.U32 R24, R26, R6, RZ ;  /* 0x000000061a187227 */ /* 0x000fc600078e00ff */
[----:B------:R-:W-:-:S05]  /*2b80*/  IADD3.X R5, PT, PT, RZ, ~R5, RZ, P0, !PT ;  /* 0x80000005ff057210 */ /* 0x000fca00007fe4ff */
[----:B------:R-:W-:-:S04]  /*2b90*/  IMAD.WIDE.U32 R24, P0, R26, R5, R24 ;  /* 0x000000051a187225 */ /* 0x000fc80007800018 */
[C---:B------:R-:W-:Y:S02]  /*2ba0*/  IMAD R4, R27.reuse, R5, RZ ;  /* 0x000000051b047224 */ /* 0x040fe400078e02ff */
[----:B------:R-:W-:-:S04]  /*2bb0*/  IMAD.HI.U32 R6, P1, R27, R6, R24 ;  /* 0x000000061b067227 */ /* 0x000fc80007820018 */
[----:B------:R-:W-:Y:S01]  /*2bc0*/  IMAD.HI.U32 R5, R27, R5, RZ ;  /* 0x000000051b057227 */ /* 0x000fe200078e00ff */
[----:B------:R-:W-:-:S04]  /*2bd0*/  IADD3 R25, P2, PT, R4, R6, RZ ;  /* 0x0000000604197210 */ /* 0x000fc80007f5e0ff */
[----:B------:R-:W-:Y:S01]  /*2be0*/  IADD3.X R4, PT, PT, R5, R27, RZ, P0, !PT ;  /* 0x0000001b05047210 */ /* 0x000fe200007fe4ff */
[----:B------:R-:W-:-:S03]  /*2bf0*/  IMAD.WIDE.U32 R26, R25, UR8, RZ ;  /* 0x00000008191a7c25 */ /* 0x000fc6000f8e00ff */
[----:B------:R-:W-:Y:S01]  /*2c00*/  IADD3.X R4, PT, PT, RZ, RZ, R4, P2, P1 ;  /* 0x000000ffff047210 */ /* 0x000fe200017e2404 */
[----:B------:R-:W-:Y:S01]  /*2c10*/  IMAD R6, R25, UR9, R27 ;  /* 0x0000000919067c24 */ /* 0x000fe2000f8e021b */
[----:B------:R-:W-:-:S03]  /*2c20*/  IADD3 R7, P0, PT, RZ, -R26, RZ ;  /* 0x8000001aff077210 */ /* 0x000fc60007f1e0ff */
[----:B------:R-:W-:Y:S02]  /*2c30*/  IMAD R6, R4, UR8, R6 ;  /* 0x0000000804067c24 */ /* 0x000fe4000f8e0206 */
[----:B------:R-:W-:-:S03]  /*2c40*/  IMAD.HI.U32 R24, R25, R7, RZ ;  /* 0x0000000719187227 */ /* 0x000fc600078e00ff */
[----:B------:R-:W-:-:S05]  /*2c50*/  IADD3.X R6, PT, PT, RZ, ~R6, RZ, P0, !PT ;  /* 0x80000006ff067210 */ /* 0x000fca00007fe4ff */
[----:B------:R-:W-:-:S04]  /*2c60*/  IMAD.WIDE.U32 R24, P0, R25, R6, R24 ;  /* 0x0000000619187225 */ /* 0x000fc80007800018 */
[C---:B------:R-:W-:Y:S02]  /*2c70*/  IMAD R5, R4.reuse, R6, RZ ;  /* 0x0000000604057224 */ /* 0x040fe400078e02ff */
[----:B------:R-:W-:-:S04]  /*2c80*/  IMAD.HI.U32 R7, P1, R4, R7, R24 ;  /* 0x0000000704077227 */ /* 0x000fc80007820018 */
[----:B------:R-:W-:Y:S01]  /*2c90*/  IMAD.HI.U32 R6, R4, R6, RZ ;  /* 0x0000000604067227 */ /* 0x000fe200078e00ff */
[----:B------:R-:W-:-:S03]  /*2ca0*/  IADD3 R5, P2, PT, R5, R7, RZ ;  /* 0x0000000705057210 */ /* 0x000fc60007f5e0ff */
[----:B------:R-:W-:Y:S02]  /*2cb0*/  HFMA2 R7, -RZ, RZ, 0, 0 ;  /* 0x00000000ff077431 */ /* 0x000fe400000001ff */
[----:B------:R-:W-:Y:S02]  /*2cc0*/  IMAD.X R4, R6, 0x1, R4, P0 ;  /* 0x0000000106047824 */ /* 0x000fe400000e0604 */
[----:B------:R-:W-:-:S03]  /*2cd0*/  IMAD.HI.U32 R6, R5, R0, RZ ;  /* 0x0000000005067227 */ /* 0x000fc600078e00ff */
[----:B------:R-:W-:Y:S01]  /*2ce0*/  IADD3.X R4, PT, PT, RZ, RZ, R4, P2, P1 ;  /* 0x000000ffff047210 */ /* 0x000fe200017e2404 */
[----:B------:R-:W-:-:S04]  /*2cf0*/  IMAD.WIDE.U32 R6, R5, UR4, R6 ;  /* 0x0000000405067c25 */ /* 0x000fc8000f8e0006 */
[C---:B------:R-:W-:Y:S02]  /*2d00*/  IMAD R5, R4.reuse, UR4, RZ ;  /* 0x0000000404057c24 */ /* 0x040fe4000f8e02ff */
[----:B------:R-:W-:-:S04]  /*2d10*/  IMAD.HI.U32 R6, P0, R4, R0, R6 ;  /* 0x0000000004067227 */ /* 0x000fc80007800006 */
[----:B------:R-:W-:Y:S02]  /*2d20*/  HFMA2 R7, -RZ, RZ, 0, 0 ;  /* 0x00000000ff077431 */ /* 0x000fe400000001ff */
[----:B------:R-:W-:Y:S01]  /*2d30*/  IMAD.HI.U32 R4, R4, UR4, RZ ;  /* 0x0000000404047c27 */ /* 0x000fe2000f8e00ff */
[----:B------:R-:W-:-:S04]  /*2d40*/  IADD3 R5, P1, PT, R5, R6, RZ ;  /* 0x0000000605057210 */ /* 0x000fc80007f3e0ff */
[----:B------:R-:W-:Y:S01]  /*2d50*/  IADD3.X R4, PT, PT, R4, RZ, RZ, P0, !PT ;  /* 0x000000ff04047210 */ /* 0x000fe200007fe4ff */
[----:B------:R-:W-:-:S04]  /*2d60*/  IMAD.WIDE.U32 R24, R5, UR8, RZ ;  /* 0x0000000805187c25 */ /* 0x000fc8000f8e00ff */
[----:B------:R-:W-:Y:S01]  /*2d70*/  IMAD.X R6, RZ, RZ, R4, P1 ;  /* 0x000000ffff067224 */ /* 0x000fe200008e0604 */
[----:B------:R-:W-:Y:S01]  /*2d80*/  IADD3 R4, P1, PT, -R24, R0, RZ ;  /* 0x0000000018047210 */ /* 0x000fe20007f3e1ff */
[----:B------:R-:W-:-:S03]  /*2d90*/  IMAD R5, R5, UR9, R25 ;  /* 0x0000000905057c24 */ /* 0x000fc6000f8e0219 */
[----:B------:R-:W-:Y:S01]  /*2da0*/  ISETP.GE.U32.AND P0, PT, R4, UR8, PT ;  /* 0x0000000804007c0c */ /* 0x000fe2000bf06070 */
[----:B------:R-:W-:-:S05]  /*2db0*/  IMAD R0, R6, UR8, R5 ;  /* 0x0000000806007c24 */ /* 0x000fca000f8e0205 */
[----:B------:R-:W-:Y:S02]  /*2dc0*/  IADD3.X R0, PT, PT, ~R0, UR4, RZ, P1, !PT ;  /* 0x0000000400007c10 */ /* 0x000fe40008ffe5ff */
[----:B------:R-:W-:Y:S02]  /*2dd0*/  IADD3 R6, P1, PT, R4, -UR8, RZ ;  /* 0x8000000804067c10 */ /* 0x000fe4000ff3e0ff */
[C---:B------:R-:W-:Y:S02]  /*2de0*/  ISETP.GE.U32.AND.EX P0, PT, R0.reuse, UR9, PT, P0 ;  /* 0x0000000900007c0c */ /* 0x040fe4000bf06100 */
[----:B------:R-:W-:Y:S02]  /*2df0*/  IADD3.X R5, PT, PT, R0, ~UR9, RZ, P1, !PT ;  /* 0x8000000900057c10 */ /* 0x000fe40008ffe4ff */
[----:B------:R-:W-:Y:S02]  /*2e00*/  SEL R6, R6, R4, P0 ;  /* 0x0000000406067207 */ /* 0x000fe40000000000 */
[----:B------:R-:W-:-:S02]  /*2e10*/  SEL R5, R5, R0, P0 ;  /* 0x0000000005057207 */ /* 0x000fc40000000000 */
[C---:B------:R-:W-:Y:S02]  /*2e20*/  ISETP.GE.U32.AND P0, PT, R6.reuse, UR8, PT ;  /* 0x0000000806007c0c */ /* 0x040fe4000bf06070 */
[----:B------:R-:W-:Y:S02]  /*2e30*/  IADD3 R4, P2, PT, R6, -UR8, RZ ;  /* 0x8000000806047c10 */ /* 0x000fe4000ff5e0ff */
[C---:B------:R-:W-:Y:S02]  /*2e40*/  ISETP.GE.U32.AND.EX P0, PT, R5.reuse, UR9, PT, P0 ;  /* 0x0000000905007c0c */ /* 0x040fe4000bf06100 */
[----:B------:R-:W-:Y:S02]  /*2e50*/  ISETP.NE.U32.AND P1, PT, RZ, UR8, PT ;  /* 0x00000008ff007c0c */ /* 0x000fe4000bf25070 */
[----:B------:R-:W-:Y:S02]  /*2e60*/  IADD3.X R0, PT, PT, R5, ~UR9, RZ, P2, !PT ;  /* 0x8000000905007c10 */ /* 0x000fe400097fe4ff */
[----:B------:R-:W-:-:S02]  /*2e70*/  SEL R4, R4, R6, P0 ;  /* 0x0000000604047207 */ /* 0x000fc40000000000 */
[----:B------:R-:W-:Y:S02]  /*2e80*/  MOV R6, R3 ;  /* 0x0000000300067202 */ /* 0x000fe40000000f00 */
[----:B------:R-:W-:Y:S02]  /*2e90*/  ISETP.NE.AND.EX P1, PT, RZ, UR9, PT, P1 ;  /* 0x00000009ff007c0c */ /* 0x000fe4000bf25310 */
[----:B------:R-:W-:Y:S02]  /*2ea0*/  SEL R0, R0, R5, P0 ;  /* 0x0000000500007207 */ /* 0x000fe40000000000 */
[----:B------:R-:W-:Y:S02]  /*2eb0*/  SEL R4, R4, 0xffffffff, P1 ;  /* 0xffffffff04047807 */ /* 0x000fe40000800000 */
[----:B------:R-:W-:Y:S01]  /*2ec0*/  SEL R5, R0, 0xffffffff, P1 ;  /* 0xffffffff00057807 */ /* 0x000fe20000800000 */
[----:B------:R-:W-:Y:S06]  /*2ed0*/  RET.REL.NODEC R6 `(_Z41calculateDFTCUDAKernelWithPrecomputedRootP6float2S0_S0_m) ;  /* 0xffffffd006487950 */ /* 0x000fec0003c3ffff */
.L_x_34:
[----:B------:R-:W-:-:S00]  /*2ee0*/  BRA `(.L_x_34) ;  /* 0xfffffffc00fc7947 */ /* 0x000fc0000383ffff */
[----:B------:R-:W-:-:S00]  /*2ef0*/  NOP ;  /* 0x0000000000007918 */ /* 0x000fc00000000000 */
        /* <DEDUP_REMOVED lines=8> */
.L_x_47:


//--------------------- .text._Z22calculateDFTCUDAKernelP6float2S0_m --------------------------
	.section	.text._Z22calculateDFTCUDAKernelP6float2S0_m,"ax",@progbits
	.align	128
        .global         _Z22calculateDFTCUDAKernelP6float2S0_m
        .type           _Z22calculateDFTCUDAKernelP6float2S0_m,@function
        .size           _Z22calculateDFTCUDAKernelP6float2S0_m,(.L_x_48 - _Z22calculateDFTCUDAKernelP6float2S0_m)
        .other          _Z22calculateDFTCUDAKernelP6float2S0_m,@"STO_CUDA_ENTRY STV_DEFAULT"
_Z22calculateDFTCUDAKernelP6float2S0_m:
.text._Z22calculateDFTCUDAKernelP6float2S0_m:
[----:B------:R-:W0:Y:S01]  /*0000*/  LDC R1, c[0x0][0x37c] ;  /* 0x0000df00ff017b82 */ /* 0x000e220000000800 */
[----:B------:R-:W1:Y:S01]  /*0010*/  S2R R8, SR_TID.X ;  /* 0x0000000000087919 */ /* 0x000e620000002100 */
[----:B------:R-:W1:Y:S01]  /*0020*/  LDCU.64 UR4, c[0x0][0x390] ;  /* 0x00007200ff0477ac */ /* 0x000e620008000a00 */
[----:B0-----:R-:W-:Y:S01]  /*0030*/  VIADD R1, R1, 0xffffffe0 ;  /* 0xffffffe001017836 */ /* 0x001fe20000000000 */
[----:B-1----:R-:W-:-:S04]  /*0040*/  ISETP.GE.U32.AND P0, PT, R8, UR4, PT ;  /* 0x0000000408007c0c */ /* 0x002fc8000bf06070 */
[----:B------:R-:W-:-:S13]  /*0050*/  ISETP.GE.U32.AND.EX P0, PT, RZ, UR5, PT, P0 ;  /* 0x00000005ff007c0c */ /* 0x000fda000bf06100 */
[----:B------:R-:W-:Y:S05]  /*0060*/  @P0 EXIT ;  /* 0x000000000000094d */ /* 0x000fea0003800000 */
[----:B------:R-:W0:Y:S01]  /*0070*/  LDCU.64 UR4, c[0x0][0x388] ;  /* 0x00007100ff0477ac */ /* 0x000e220008000a00 */
[----:B------:R-:W-:Y:S01]  /*0080*/  IMAD.MOV.U32 R0, RZ, RZ, 0x3f000000 ;  /* 0x3f000000ff007424 */ /* 0x000fe200078e00ff */
[----:B------:R1:W2:Y:S01]  /*0090*/  I2F.F64.U32 R6, R8 ;  /* 0x0000000800067312 */ /* 0x0002a20000201800 */
[----:B------:R-:W-:Y:S01]  /*00a0*/  IMAD.MOV.U32 R3, RZ, RZ, 0x437c0000 ;  /* 0x437c0000ff037424 */ /* 0x000fe200078e00ff */
[----:B------:R-:W3:Y:S03]  /*00b0*/  LDCU.64 UR8, c[0x0][0x358] ;  /* 0x00006b00ff0877ac */ /* 0x000ee60008000a00 */
[----:B------:R-:W-:Y:S01]  /*00c0*/  FFMA.RM R0, R0, R3, 12582913 ;  /* 0x4b40000100007423 */ /* 0x000fe20000004003 */
[----:B------:R-:W4:Y:S03]  /*00d0*/  LDCU.64 UR6, c[0x0][0x390] ;  /* 0x00007200ff0677ac */ /* 0x000f260008000a00 */
[----:B------:R-:W-:-:S04]  /*00e0*/  FADD R2, R0, -12583039 ;  /* 0xcb40007f00027421 */ /* 0x000fc80000000000 */
[----:B------:R-:W-:Y:S01]  /*00f0*/  FADD R2, RZ, -R2 ;  /* 0x80000002ff027221 */ /* 0x000fe20000000000 */
[----:B0-----:R-:W-:-:S03]  /*0100*/  LEA R4, P0, R8, UR4, 0x3 ;  /* 0x0000000408047c11 */ /* 0x001fc6000f8018ff */
[----:B------:R-:W-:Y:S01]  /*0110*/  FADD R3, RZ, R2 ;  /* 0x00000002ff037221 */ /* 0x000fe20000000000 */
[----:B------:R-:W-:Y:S01]  /*0120*/  IMAD.SHL.U32 R2, R0, 0x800000, RZ ;  /* 0x0080000000027824 */ /* 0x000fe200078e00ff */
[----:B------:R-:W-:Y:S01]  /*0130*/  UMOV UR4, 0x53c8d4f1 ;  /* 0x53c8d4f100047882 */ /* 0x000fe20000000000 */
[----:B------:R-:W-:Y:S01]  /*0140*/  LEA.HI.X R5, R8, UR5, RZ, 0x3, P0 ;  /* 0x0000000508057c11 */ /* 0x000fe200080f1cff */
[----:B------:R-:W-:Y:S01]  /*0150*/  UMOV UR5, 0x401921fb ;  /* 0x401921fb00057882 */ /* 0x000fe20000000000 */
[----:B-1----:R-:W-:Y:S01]  /*0160*/  CS2R R8, SRZ ;  /* 0x0000000000087805 */ /* 0x002fe2000001ff00 */
[----:B------:R-:W0:Y:S01]  /*0170*/  MUFU.EX2 R3, R3 ;  /* 0x0000000300037308 */ /* 0x000e220000000800 */
[----:B--2---:R-:W-:Y:S01]  /*0180*/  DMUL R6, R6, -UR4 ;  /* 0x8000000406067c28 */ /* 0x004fe20008000000 */
[----:B---3--:R1:W-:Y:S06]  /*0190*/  STG.E.64 desc[UR8][R4.64], RZ ;  /* 0x000000ff04007986 */ /* 0x0083ec000c101b08 */
[----:B----4-:R-:W2:Y:S01]  /*01a0*/  I2F.F64.U64 R24, UR6 ;  /* 0x0000000600187d12 */ /* 0x010ea20008301800 */
[----:B------:R-:W-:Y:S01]  /*01b0*/  UMOV UR6, URZ ;  /* 0x000000ff00067c82 */ /* 0x000fe20008000000 */
[----:B------:R-:W-:Y:S01]  /*01c0*/  UMOV UR7, URZ ;  /* 0x000000ff00077c82 */ /* 0x000fe20008000000 */
[----:B01----:R-:W-:-:S07]  /*01d0*/  FMUL R2, R2, R3 ;  /* 0x0000000302027220 */ /* 0x003fce0000400000 */
.L_x_40:
[----:B0-----:R-:W0:Y:S02]  /*01e0*/  LDCU.64 UR4, c[0x0][0x380] ;  /* 0x00007000ff0477ac */ /* 0x001e240008000a00 */
[----:B0-----:R-:W-:-:S04]  /*01f0*/  ULEA UR4, UP0, UR6, UR4, 0x3 ;  /* 0x0000000406047291 */ /* 0x001fc8000f8018ff */
[----:B------:R-:W-:Y:S02]  /*0200*/  ULEA.HI.X UR5, UR6, UR5, UR7, 0x3, UP0 ;  /* 0x0000000506057291 */ /* 0x000fe400080f1c07 */
[----:B------:R-:W-:-:S04]  /*0210*/  IMAD.U32 R10, RZ, RZ, UR4 ;  /* 0x00000004ff0a7e24 */ /* 0x000fc8000f8e00ff */
[----:B------:R-:W-:-:S06]  /*0220*/  IMAD.U32 R11, RZ, RZ, UR5 ;  /* 0x00000005ff0b7e24 */ /* 0x000fcc000f8e00ff */
[----:B------:R-:W5:Y:S01]  /*0230*/  LDG.E.64 R10, desc[UR8][R10.64] ;  /* 0x000000080a0a7981 */ /* 0x000f62000c1e1b00 */
[----:B--2---:R-:W0:Y:S01]  /*0240*/  MUFU.RCP64H R13, R25 ;  /* 0x00000019000d7308 */ /* 0x004e220000001800 */
[----:B------:R-:W-:Y:S01]  /*0250*/  IMAD.MOV.U32 R12, RZ, RZ, 0x1 ;  /* 0x00000001ff0c7424 */ /* 0x000fe200078e00ff */
[----:B------:R-:W-:Y:S05]  /*0260*/  BSSY.RECONVERGENT B0, `(.L_x_35) ;  /* 0x0000013000007945 */ /* 0x000fea0003800200 */
[----:B0-----:R-:W-:-:S08]  /*0270*/  DFMA R14, -R24, R12, 1 ;  /* 0x3ff00000180e742b */ /* 0x001fd0000000010c */
[----:B------:R-:W-:Y:S02]  /*0280*/  DFMA R16, R14, R14, R14 ;  /* 0x0000000e0e10722b */ /* 0x000fe4000000000e */
[----:B------:R-:W0:Y:S06]  /*0290*/  I2F.F64.U32 R14, UR6 ;  /* 0x00000006000e7d12 */ /* 0x000e2c0008201800 */
[----:B------:R-:W-:-:S08]  /*02a0*/  DFMA R16, R12, R16, R12 ;  /* 0x000000100c10722b */ /* 0x000fd0000000000c */
[----:B------:R-:W-:Y:S02]  /*02b0*/  DFMA R12, -R24, R16, 1 ;  /* 0x3ff00000180c742b */ /* 0x000fe40000000110 */
[----:B0-----:R-:W-:-:S06]  /*02c0*/  DMUL R14, R6, R14 ;  /* 0x0000000e060e7228 */ /* 0x001fcc0000000000 */
[----:B------:R-:W-:-:S04]  /*02d0*/  DFMA R12, R16, R12, R16 ;  /* 0x0000000c100c722b */ /* 0x000fc80000000010 */
[----:B------:R-:W-:-:S04]  /*02e0*/  FSETP.GEU.AND P1, PT, |R15|, 6.5827683646048100446e-37, PT ;  /* 0x036000000f00780b */ /* 0x000fc80003f2e200 */
[----:B------:R-:W-:-:S08]  /*02f0*/  DMUL R16, R14, R12 ;  /* 0x0000000c0e107228 */ /* 0x000fd00000000000 */
[----:B------:R-:W-:-:S08]  /*0300*/  DFMA R18, -R24, R16, R14 ;  /* 0x000000101812722b */ /* 0x000fd0000000010e */
[----:B------:R-:W-:-:S10]  /*0310*/  DFMA R12, R12, R18, R16 ;  /* 0x000000120c0c722b */ /* 0x000fd40000000010 */
[----:B------:R-:W-:-:S05]  /*0320*/  FFMA R0, RZ, R25, R13 ;  /* 0x00000019ff007223 */ /* 0x000fca000000000d */
[----:B------:R-:W-:-:S13]  /*0330*/  FSETP.GT.AND P0, PT, |R0|, 1.469367938527859385e-39, PT ;  /* 0x001000000000780b */ /* 0x000fda0003f04200 */
[----:B------:R-:W-:Y:S05]  /*0340*/  @P0 BRA P1, `(.L_x_36) ;  /* 0x0000000000100947 */ /* 0x000fea0000800000 */
[----:B------:R-:W-:-:S07]  /*0350*/  MOV R0, 0x370 ;  /* 0x0000037000007802 */ /* 0x000fce0000000f00 */
[----:B-----5:R-:W-:Y:S05]  /*0360*/  CALL.REL.NOINC `($__internal_1_$__cuda_sm20_div_rn_f64_full) ;  /* 0x0000000400a47944 */ /* 0x020fea0003c00000 */
[----:B------:R-:W-:Y:S02]  /*0370*/  IMAD.MOV.U32 R12, RZ, RZ, R18 ;  /* 0x000000ffff0c7224 */ /* 0x000fe400078e0012 */
[----:B------:R-:W-:-:S07]  /*0380*/  IMAD.MOV.U32 R13, RZ, RZ, R19 ;  /* 0x000000ffff0d7224 */ /* 0x000fce00078e0013 */
.L_x_36:
[----:B------:R-:W-:Y:S05]  /*0390*/  BSYNC.RECONVERGENT B0 ;  /* 0x0000000000007941 */ /* 0x000fea0003800200 */
.L_x_35:
[----:B------:R-:W0:Y:S01]  /*03a0*/  F2F.F32.F64 R15, R12 ;  /* 0x0000000c000f7310 */ /* 0x000e220000301000 */
[----:B------:R-:W-:Y:S01]  /*03b0*/  BSSY.RECONVERGENT B0, `(.L_x_37) ;  /* 0x0000040000007945 */ /* 0x000fe20003800200 */
[C---:B0-----:R-:W-:Y:S01]  /*03c0*/  FMUL R3, R15.reuse, 0.63661974668502807617 ;  /* 0x3f22f9830f037820 */ /* 0x041fe20000400000 */
[----:B------:R-:W-:-:S05]  /*03d0*/  FSETP.GE.AND P0, PT, |R15|, 105615, PT ;  /* 0x47ce47800f00780b */ /* 0x000fca0003f06200 */
[----:B------:R-:W0:Y:S02]  /*03e0*/  F2I.NTZ R3, R3 ;  /* 0x0000000300037305 */ /* 0x000e240000203100 */
[----:B0-----:R-:W-:-:S05]  /*03f0*/  I2FP.F32.S32 R0, R3 ;  /* 0x0000000300007245 */ /* 0x001fca0000201400 */
[----:B------:R-:W-:-:S04]  /*0400*/  FFMA R17, R0, -1.5707962512969970703, R15 ;  /* 0xbfc90fda00117823 */ /* 0x000fc8000000000f */
[----:B------:R-:W-:-:S04]  /*0410*/  FFMA R17, R0, -7.5497894158615963534e-08, R17 ;  /* 0xb3a2216800117823 */ /* 0x000fc80000000011 */
[----:B------:R-:W-:Y:S01]  /*0420*/  FFMA R0, R0, -5.3903029534742383927e-15, R17 ;  /* 0xa7c234c500007823 */ /* 0x000fe20000000011 */
[----:B------:R-:W-:Y:S06]  /*0430*/  @!P0 BRA `(.L_x_38) ;  /* 0x0000000000dc8947 */ /* 0x000fec0003800000 */
[----:B------:R-:W-:-:S13]  /*0440*/  FSETP.NEU.AND P0, PT, |R15|, +INF , PT ;  /* 0x7f8000000f00780b */ /* 0x000fda0003f0d200 */
[----:B------:R-:W-:Y:S01]  /*0450*/  @!P0 FMUL R0, RZ, R15 ;  /* 0x0000000fff008220 */ /* 0x000fe20000400000 */
[----:B------:R-:W-:Y:S01]  /*0460*/  @!P0 IMAD.MOV.U32 R3, RZ, RZ, RZ ;  /* 0x000000ffff038224 */ /* 0x000fe200078e00ff */
[----:B------:R-:W-:Y:S06]  /*0470*/  @!P0 BRA `(.L_x_38) ;  /* 0x0000000000cc8947 */ /* 0x000fec0003800000 */
[----:B------:R-:W-:Y:S01]  /*0480*/  IMAD.SHL.U32 R3, R15, 0x100, RZ ;  /* 0x000001000f037824 */ /* 0x000fe200078e00ff */
[----:B------:R-:W0:Y:S01]  /*0490*/  LDCU.64 UR10, c[0x4][URZ] ;  /* 0x01000000ff0a77ac */ /* 0x000e220008000a00 */
[----:B------:R-:W-:Y:S02]  /*04a0*/  IMAD.MOV.U32 R14, RZ, RZ, RZ ;  /* 0x000000ffff0e7224 */ /* 0x000fe400078e00ff */
[----:B------:R-:W-:Y:S01]  /*04b0*/  IMAD.MOV.U32 R0, RZ, RZ, R1 ;  /* 0x000000ffff007224 */ /* 0x000fe200078e0001 */
[----:B------:R-:W-:Y:S01]  /*04c0*/  LOP3.LUT R19, R3, 0x80000000, RZ, 0xfc, !PT ;  /* 0x8000000003137812 */ /* 0x000fe200078efcff */
[----:B------:R-:W-:Y:S01]  /*04d0*/  UMOV UR5, URZ ;  /* 0x000000ff00057c82 */ /* 0x000fe20008000000 */
[----:B------:R-:W-:-:S05]  /*04e0*/  UMOV UR4, URZ ;  /* 0x000000ff00047c82 */ /* 0x000fca0008000000 */
.L_x_39:
[----:B0-----:R-:W-:Y:S02]  /*04f0*/  IMAD.U32 R16, RZ, RZ, UR10 ;  /* 0x0000000aff107e24 */ /* 0x001fe4000f8e00ff */
[----:B------:R-:W-:-:S05]  /*0500*/  IMAD.U32 R17, RZ, RZ, UR11 ;  /* 0x0000000bff117e24 */ /* 0x000fca000f8e00ff */
[----:B------:R-:W2:Y:S01]  /*0510*/  LDG.E.CONSTANT R12, desc[UR8][R16.64] ;  /* 0x00000008100c7981 */ /* 0x000ea2000c1e9900 */
[----:B------:R-:W-:Y:S02]  /*0520*/  UIADD3 UR10, UP0, UPT, UR10, 0x4, URZ ;  /* 0x000000040a0a7890 */ /* 0x000fe4000ff1e0ff */
[----:B------:R-:W-:Y:S02]  /*0530*/  UIADD3 UR4, UPT, UPT, UR4, 0x1, URZ ;  /* 0x0000000104047890 */ /* 0x000fe4000fffe0ff */
[----:B------:R-:W-:Y:S02]  /*0540*/  UIADD3.X UR11, UPT, UPT, URZ, UR11, URZ, UP0, !UPT ;  /* 0x0000000bff0b7290 */ /* 0x000fe400087fe4ff */
[----:B------:R-:W-:Y:S01]  /*0550*/  UISETP.NE.AND UP0, UPT, UR4, 0x6, UPT ;  /* 0x000000060400788c */ /* 0x000fe2000bf05270 */
[----:B--2---:R-:W-:-:S03]  /*0560*/  IMAD.WIDE.U32 R12, R12, R19, RZ ;  /* 0x000000130c0c7225 */ /* 0x004fc600078e00ff */
[----:B------:R-:W-:-:S04]  /*0570*/  IADD3 R3, P0, PT, R12, R14, RZ ;  /* 0x0000000e0c037210 */ /* 0x000fc80007f1e0ff */
[----:B------:R-:W-:Y:S01]  /*0580*/  IADD3.X R14, PT, PT, R13, UR5, RZ, P0, !PT ;  /* 0x000000050d0e7c10 */ /* 0x000fe200087fe4ff */
[----:B------:R0:W-:Y:S02]  /*0590*/  STL [R0], R3 ;  /* 0x0000000300007387 */ /* 0x0001e40000100800 */
[----:B0-----:R-:W-:Y:S01]  /*05a0*/  VIADD R0, R0, 0x4 ;  /* 0x0000000400007836 */ /* 0x001fe20000000000 */
[----:B------:R-:W-:Y:S06]  /*05b0*/  BRA.U UP0, `(.L_x_39) ;  /* 0xfffffffd00cc7547 */ /* 0x000fec000b83ffff */
[----:B------:R-:W-:Y:S01]  /*05c0*/  SHF.R.U32.HI R13, RZ, 0x17, R15 ;  /* 0x00000017ff0d7819 */ /* 0x000fe2000001160f */
[----:B------:R0:W-:Y:S03]  /*05d0*/  STL [R1+0x18], R14 ;  /* 0x0000180e01007387 */ /* 0x0001e60000100800 */
[C---:B------:R-:W-:Y:S02]  /*05e0*/  LOP3.LUT R0, R13.reuse, 0xe0, RZ, 0xc0, !PT ;  /* 0x000000e00d007812 */ /* 0x040fe400078ec0ff */
[----:B------:R-:W-:-:S03]  /*05f0*/  LOP3.LUT P0, RZ, R13, 0x1f, RZ, 0xc0, !PT ;  /* 0x0000001f0dff7812 */ /* 0x000fc6000780c0ff */
[----:B------:R-:W-:-:S05]  /*0600*/  VIADD R0, R0, 0xffffff80 ;  /* 0xffffff8000007836 */ /* 0x000fca0000000000 */
[----:B------:R-:W-:-:S05]  /*0610*/  SHF.R.U32.HI R0, RZ, 0x5, R0 ;  /* 0x00000005ff007819 */ /* 0x000fca0000011600 */
[----:B------:R-:W-:-:S05]  /*0620*/  IMAD R18, R0, -0x4, R1 ;  /* 0xfffffffc00127824 */ /* 0x000fca00078e0201 */
[----:B------:R-:W2:Y:S04]  /*0630*/  LDL R0, [R18+0x18] ;  /* 0x0000180012007983 */ /* 0x000ea80000100800 */
[----:B------:R-:W2:Y:S04]  /*0640*/  LDL R3, [R18+0x14] ;  /* 0x0000140012037983 */ /* 0x000ea80000100800 */
[----:B------:R-:W3:Y:S01]  /*0650*/  @P0 LDL R12, [R18+0x10] ;  /* 0x00001000120c0983 */ /* 0x000ee20000100800 */
[----:B------:R-:W-:Y:S01]  /*0660*/  LOP3.LUT R13, R13, 0x1f, RZ, 0xc0, !PT ;  /* 0x0000001f0d0d7812 */ /* 0x000fe200078ec0ff */
[----:B------:R-:W-:Y:S01]  /*0670*/  UMOV UR4, 0x54442d19 ;  /* 0x54442d1900047882 */ /* 0x000fe20000000000 */
[----:B------:R-:W-:-:S02]  /*0680*/  UMOV UR5, 0x3bf921fb ;  /* 0x3bf921fb00057882 */ /* 0x000fc40000000000 */
[-C--:B--2---:R-:W-:Y:S02]  /*0690*/  @P0 SHF.L.W.U32.HI R0, R3, R13.reuse, R0 ;  /* 0x0000000d03000219 */ /* 0x084fe40000010e00 */
[----:B---3--:R-:W-:Y:S02]  /*06a0*/  @P0 SHF.L.W.U32.HI R3, R12, R13, R3 ;  /* 0x0000000d0c030219 */ /* 0x008fe40000010e03 */
[----:B------:R-:W-:Y:S02]  /*06b0*/  ISETP.GE.AND P0, PT, R15, RZ, PT ;  /* 0x000000ff0f00720c */ /* 0x000fe40003f06270 */
[C---:B------:R-:W-:Y:S01]  /*06c0*/  SHF.L.W.U32.HI R12, R3.reuse, 0x2, R0 ;  /* 0x00000002030c7819 */ /* 0x040fe20000010e00 */
[----:B------:R-:W-:-:S03]  /*06d0*/  IMAD.SHL.U32 R3, R3, 0x4, RZ ;  /* 0x0000000403037824 */ /* 0x000fc600078e00ff */
[----:B------:R-:W-:Y:S02]  /*06e0*/  SHF.R.S32.HI R13, RZ, 0x1f, R12 ;  /* 0x0000001fff0d7819 */ /* 0x000fe4000001140c */
[----:B------:R-:W-:Y:S02]  /*06f0*/  LOP3.LUT R15, R12, R15, RZ, 0x3c, !PT ;  /* 0x0000000f0c0f7212 */ /* 0x000fe400078e3cff */
[C---:B------:R-:W-:Y:S02]  /*0700*/  LOP3.LUT R16, R13.reuse, R3, RZ, 0x3c, !PT ;  /* 0x000000030d107212 */ /* 0x040fe400078e3cff */
[----:B------:R-:W-:Y:S02]  /*0710*/  LOP3.LUT R17, R13, R12, RZ, 0x3c, !PT ;  /* 0x0000000c0d117212 */ /* 0x000fe400078e3cff */
[----:B------:R-:W-:Y:S02]  /*0720*/  SHF.R.U32.HI R3, RZ, 0x1e, R0 ;  /* 0x0000001eff037819 */ /* 0x000fe40000011600 */
[----:B------:R-:W-:-:S02]  /*0730*/  ISETP.GE.AND P1, PT, R15, RZ, PT ;  /* 0x000000ff0f00720c */ /* 0x000fc40003f26270 */
[----:B------:R-:W1:Y:S01]  /*0740*/  I2F.F64.S64 R16, R16 ;  /* 0x0000001000107312 */ /* 0x000e620000301c00 */
[----:B------:R-:W-:-:S05]  /*0750*/  LEA.HI R3, R12, R3, RZ, 0x1 ;  /* 0x000000030c037211 */ /* 0x000fca00078f08ff */
[----:B------:R-:W-:-:S04]  /*0760*/  IMAD.MOV R0, RZ, RZ, -R3 ;  /* 0x000000ffff007224 */ /* 0x000fc800078e0a03 */
[----:B------:R-:W-:Y:S01]  /*0770*/  @!P0 IMAD.MOV.U32 R3, RZ, RZ, R0 ;  /* 0x000000ffff038224 */ /* 0x000fe200078e0000 */
[----:B-1----:R-:W-:-:S10]  /*0780*/  DMUL R18, R16, UR4 ;  /* 0x0000000410127c28 */ /* 0x002fd40008000000 */
[----:B------:R-:W1:Y:S02]  /*0790*/  F2F.F32.F64 R18, R18 ;  /* 0x0000001200127310 */ /* 0x000e640000301000 */
[----:B01----:R-:W-:-:S07]  /*07a0*/  FSEL R0, -R18, R18, !P1 ;  /* 0x0000001212007208 */ /* 0x003fce0004800100 */
.L_x_38:
[----:B------:R-:W-:Y:S05]  /*07b0*/  BSYNC.RECONVERGENT B0 ;  /* 0x0000000000007941 */ /* 0x000fea0003800200 */
.L_x_37:
[----:B------:R-:W-:Y:S02]  /*07c0*/  IMAD.MOV.U32 R12, RZ, RZ, 0x37cbac00 ;  /* 0x37cbac00ff0c7424 */ /* 0x000fe400078e00ff */
[----:B------:R-:W-:Y:S01]  /*07d0*/  FMUL R13, R0, R0 ;  /* 0x00000000000d7220 */ /* 0x000fe20000400000 */
[----:B------:R-:W-:Y:S01]  /*07e0*/  IMAD.MOV.U32 R14, RZ, RZ, 0x394d4153 ;  /* 0x394d4153ff0e7424 */ /* 0x000fe200078e00ff */
[----:B------:R-:W-:Y:S01]  /*07f0*/  LOP3.LUT R16, R3, 0x1, RZ, 0xc0, !PT ;  /* 0x0000000103107812 */ /* 0x000fe200078ec0ff */
[----:B------:R-:W0:Y:S01]  /*0800*/  LDCU.64 UR4, c[0x0][0x390] ;  /* 0x00007200ff0477ac */ /* 0x000e220008000a00 */
[C---:B------:R-:W-:Y:S01]  /*0810*/  FFMA R12, R13.reuse, R12, -0.0013887860113754868507 ;  /* 0xbab607ed0d0c7423 */ /* 0x040fe2000000000c */
[C---:B------:R-:W-:Y:S01]  /*0820*/  FFMA R14, R13.reuse, -R14, 0.0083327032625675201416 ;  /* 0x3c0885e40d0e7423 */ /* 0x040fe2000000080e */
[C---:B------:R-:W-:Y:S01]  /*0830*/  FFMA R15, R13.reuse, R0, RZ ;  /* 0x000000000d0f7223 */ /* 0x040fe200000000ff */
[----:B------:R-:W-:Y:S01]  /*0840*/  ISETP.NE.U32.AND P0, PT, R16, 0x1, PT ;  /* 0x000000011000780c */ /* 0x000fe20003f05070 */
[C---:B------:R-:W-:Y:S01]  /*0850*/  FFMA R12, R13.reuse, R12, 0.041666727513074874878 ;  /* 0x3d2aaabb0d0c7423 */ /* 0x040fe2000000000c */
[----:B------:R-:W-:Y:S01]  /*0860*/  FFMA R14, R13, R14, -0.16666662693023681641 ;  /* 0xbe2aaaa80d0e7423 */ /* 0x000fe2000000000e */
[----:B------:R-:W-:Y:S01]  /*0870*/  LOP3.LUT P1, RZ, R3, 0x2, RZ, 0xc0, !PT ;  /* 0x0000000203ff7812 */ /* 0x000fe2000782c0ff */
[----:B------:R-:W-:Y:S01]  /*0880*/  UIADD3 UR6, UP0, UPT, UR6, 0x1, URZ ;  /* 0x0000000106067890 */ /* 0x000fe2000ff1e0ff */
[----:B------:R-:W-:Y:S01]  /*0890*/  FFMA R12, R13, R12, -0.4999999701976776123 ;  /* 0xbeffffff0d0c7423 */ /* 0x000fe2000000000c */
[----:B------:R-:W-:Y:S01]  /*08a0*/  FFMA R15, R15, R14, R0 ;  /* 0x0000000e0f0f7223 */ /* 0x000fe20000000000 */
[----:B------:R-:W-:Y:S01]  /*08b0*/  VIADD R0, R3, 0x1 ;  /* 0x0000000103007836 */ /* 0x000fe20000000000 */
[----:B------:R-:W-:Y:S01]  /*08c0*/  UIADD3.X UR7, UPT, UPT, URZ, UR7, URZ, UP0, !UPT ;  /* 0x00000007ff077290 */ /* 0x000fe200087fe4ff */
[----:B------:R-:W-:-:S03]  /*08d0*/  FFMA R12, R13, R12, 1 ;  /* 0x3f8000000d0c7423 */ /* 0x000fc6000000000c */
[----:B------:R-:W-:Y:S02]  /*08e0*/  LOP3.LUT P2, RZ, R0, 0x2, RZ, 0xc0, !PT ;  /* 0x0000000200ff7812 */ /* 0x000fe4000784c0ff */
[----:B------:R-:W-:Y:S01]  /*08f0*/  FSEL R0, R12, R15, !P0 ;  /* 0x0000000f0c007208 */ /* 0x000fe20004000000 */
[----:B0-----:R-:W-:Y:S01]  /*0900*/  UISETP.GE.U32.AND UP0, UPT, UR6, UR4, UPT ;  /* 0x000000040600728c */ /* 0x001fe2000bf06070 */
[----:B------:R-:W-:Y:S02]  /*0910*/  FSEL R12, R15, R12, !P0 ;  /* 0x0000000c0f0c7208 */ /* 0x000fe40004000000 */
[----:B------:R-:W-:Y:S01]  /*0920*/  FSEL R3, R0, -R0, !P1 ;  /* 0x8000000000037208 */ /* 0x000fe20004800000 */
[----:B------:R-:W-:Y:S01]  /*0930*/  UISETP.GE.U32.AND.EX UP0, UPT, UR7, UR5, UPT, UP0 ;  /* 0x000000050700728c */ /* 0x000fe2000bf06100 */
[----:B------:R-:W-:-:S03]  /*0940*/  FSEL R13, R12, -R12, !P2 ;  /* 0x8000000c0c0d7208 */ /* 0x000fc60005000000 */
[C---:B------:R-:W-:Y:S02]  /*0950*/  FMUL R3, R2.reuse, R3 ;  /* 0x0000000302037220 */ /* 0x040fe40000400000 */
[----:B------:R-:W-:Y:S02]  /*0960*/  FMUL R13, R2, R13 ;  /* 0x0000000d020d7220 */ /* 0x000fe40000400000 */
[C---:B-----5:R-:W-:Y:S02]  /*0970*/  FMUL R15, R11.reuse, R3 ;  /* 0x000000030b0f7220 */ /* 0x060fe40000400000 */
[-C--:B------:R-:W-:Y:S02]  /*0980*/  FMUL R0, R11, R13.reuse ;  /* 0x0000000d0b007220 */ /* 0x080fe40000400000 */
[C---:B------:R-:W-:Y:S02]  /*0990*/  FFMA R15, R10.reuse, R13, -R15 ;  /* 0x0000000d0a0f7223 */ /* 0x040fe4000000080f */
[----:B------:R-:W-:-:S02]  /*09a0*/  FFMA R0, R10, R3, R0 ;  /* 0x000000030a007223 */ /* 0x000fc40000000000 */
[----:B------:R-:W-:Y:S02]  /*09b0*/  FADD R8, R15, R8 ;  /* 0x000000080f087221 */ /* 0x000fe40000000000 */
[----:B------:R-:W-:-:S05]  /*09c0*/  FADD R9, R0, R9 ;  /* 0x0000000900097221 */ /* 0x000fca0000000000 */
[----:B------:R0:W-:Y:S01]  /*09d0*/  STG.E.64 desc[UR8][R4.64], R8 ;  /* 0x0000000804007986 */ /* 0x0001e2000c101b08 */
[----:B------:R-:W-:Y:S05]  /*09e0*/  BRA.U !UP0, `(.L_x_40) ;  /* 0xfffffff508fc7547 */ /* 0x000fea000b83ffff */
[----:B------:R-:W-:Y:S05]  /*09f0*/  EXIT ;  /* 0x000000000000794d */ /* 0x000fea0003800000 */
        .weak           $__internal_1_$__cuda_sm20_div_rn_f64_full
        .type           $__internal_1_$__cuda_sm20_div_rn_f64_full,@function
        .size           $__internal_1_$__cuda_sm20_div_rn_f64_full,(.L_x_48 - $__internal_1_$__cuda_sm20_div_rn_f64_full)
$__internal_1_$__cuda_sm20_div_rn_f64_full:
[----:B------:R-:W-:Y:S01]  /*0a00*/  IMAD.MOV.U32 R13, RZ, RZ, R15 ;  /* 0x000000ffff0d7224 */ /* 0x000fe200078e000f */
[C---:B------:R-:W-:Y:S01]  /*0a10*/  FSETP.GEU.AND P0, PT, |R25|.reuse, 1.469367938527859385e-39, PT ;  /* 0x001000001900780b */ /* 0x040fe20003f0e200 */
[----:B------:R-:W-:Y:S01]  /*0a20*/  IMAD.MOV.U32 R12, RZ, RZ, R14 ;  /* 0x000000ffff0c7224 */ /* 0x000fe200078e000e */
[----:B------:R-:W-:Y:S01]  /*0a30*/  LOP3.LUT R14, R25, 0x800fffff, RZ, 0xc0, !PT ;  /* 0x800fffff190e7812 */ /* 0x000fe200078ec0ff */
[----:B------:R-:W-:Y:S01]  /*0a40*/  IMAD.MOV.U32 R26, RZ, RZ, 0x1ca00000 ;  /* 0x1ca00000ff1a7424 */ /* 0x000fe200078e00ff */
[C---:B------:R-:W-:Y:S01]  /*0a50*/  FSETP.GEU.AND P2, PT, |R13|.reuse, 1.469367938527859385e-39, PT ;  /* 0x001000000d00780b */ /* 0x040fe20003f4e200 */
[----:B------:R-:W-:Y:S01]  /*0a60*/  IMAD.MOV.U32 R18, RZ, RZ, 0x1 ;  /* 0x00000001ff127424 */ /* 0x000fe200078e00ff */
[----:B------:R-:W-:Y:S01]  /*0a70*/  LOP3.LUT R15, R14, 0x3ff00000, RZ, 0xfc, !PT ;  /* 0x3ff000000e0f7812 */ /* 0x000fe200078efcff */
[----:B------:R-:W-:Y:S01]  /*0a80*/  IMAD.MOV.U32 R14, RZ, RZ, R24 ;  /* 0x000000ffff0e7224 */ /* 0x000fe200078e0018 */
[----:B------:R-:W-:Y:S01]  /*0a90*/  LOP3.LUT R3, R13, 0x7ff00000, RZ, 0xc0, !PT ;  /* 0x7ff000000d037812 */ /* 0x000fe200078ec0ff */
[----:B------:R-:W-:Y:S01]  /*0aa0*/  BSSY.RECONVERGENT B1, `(.L_x_41) ;  /* 0x000004f000017945 */ /* 0x000fe20003800200 */
[----:B------:R-:W-:-:S03]  /*0ab0*/  LOP3.LUT R28, R25, 0x7ff00000, RZ, 0xc0, !PT ;  /* 0x7ff00000191c7812 */ /* 0x000fc600078ec0ff */
[----:B------:R-:W-:Y:S01]  /*0ac0*/  @!P0 DMUL R14, R24, 8.98846567431157953865e+307 ;  /* 0x7fe00000180e8828 */ /* 0x000fe20000000000 */
[----:B------:R-:W-:-:S03]  /*0ad0*/  ISETP.GE.U32.AND P1, PT, R3, R28, PT ;  /* 0x0000001c0300720c */ /* 0x000fc60003f26070 */
[----:B------:R-:W-:Y:S01]  /*0ae0*/  @!P2 LOP3.LUT R16, R25, 0x7ff00000, RZ, 0xc0, !PT ;  /* 0x7ff000001910a812 */ /* 0x000fe200078ec0ff */
[----:B------:R-:W-:Y:S01]  /*0af0*/  @!P2 IMAD.MOV.U32 R20, RZ, RZ, RZ ;  /* 0x000000ffff14a224 */ /* 0x000fe200078e00ff */
[----:B------:R-:W0:Y:S01]  /*0b00*/  MUFU.RCP64H R19, R15 ;  /* 0x0000000f00137308 */ /* 0x000e220000001800 */
[C---:B------:R-:W-:Y:S02]  /*0b10*/  SEL R17, R26.reuse, 0x63400000, !P1 ;  /* 0x634000001a117807 */ /* 0x040fe40004800000 */
[----:B------:R-:W-:Y:S01]  /*0b20*/  @!P2 ISETP.GE.U32.AND P3, PT, R3, R16, PT ;  /* 0x000000100300a20c */ /* 0x000fe20003f66070 */
[----:B------:R-:W-:Y:S01]  /*0b30*/  IMAD.MOV.U32 R16, RZ, RZ, R12 ;  /* 0x000000ffff107224 */ /* 0x000fe200078e000c */
[----:B------:R-:W-:Y:S02]  /*0b40*/  LOP3.LUT R17, R17, 0x800fffff, R13, 0xf8, !PT ;  /* 0x800fffff11117812 */ /* 0x000fe400078ef80d */
[----:B------:R-:W-:Y:S02]  /*0b50*/  @!P2 SEL R21, R26, 0x63400000, !P3 ;  /* 0x634000001a15a807 */ /* 0x000fe40005800000 */
[----:B------:R-:W-:-:S02]  /*0b60*/  @!P0 LOP3.LUT R28, R15, 0x7ff00000, RZ, 0xc0, !PT ;  /* 0x7ff000000f1c8812 */ /* 0x000fc400078ec0ff */
[----:B------:R-:W-:-:S04]  /*0b70*/  @!P2 LOP3.LUT R21, R21, 0x80000000, R13, 0xf8, !PT ;  /* 0x800000001515a812 */ /* 0x000fc800078ef80d */
[----:B------:R-:W-:-:S06]  /*0b80*/  @!P2 LOP3.LUT R21, R21, 0x100000, RZ, 0xfc, !PT ;  /* 0x001000001515a812 */ /* 0x000fcc00078efcff */
[----:B------:R-:W-:Y:S02]  /*0b90*/  @!P2 DFMA R16, R16, 2, -R20 ;  /* 0x400000001010a82b */ /* 0x000fe40000000814 */
[----:B0-----:R-:W-:-:S08]  /*0ba0*/  DFMA R20, R18, -R14, 1 ;  /* 0x3ff000001214742b */ /* 0x001fd0000000080e */
[----:B------:R-:W-:-:S08]  /*0bb0*/  DFMA R20, R20, R20, R20 ;  /* 0x000000141414722b */ /* 0x000fd00000000014 */
[----:B------:R-:W-:-:S08]  /*0bc0*/  DFMA R20, R18, R20, R18 ;  /* 0x000000141214722b */ /* 0x000fd00000000012 */
[----:B------:R-:W-:-:S08]  /*0bd0*/  DFMA R18, R20, -R14, 1 ;  /* 0x3ff000001412742b */ /* 0x000fd0000000080e */
[----:B------:R-:W-:-:S08]  /*0be0*/  DFMA R18, R20, R18, R20 ;  /* 0x000000121412722b */ /* 0x000fd00000000014 */
[----:B------:R-:W-:-:S08]  /*0bf0*/  DMUL R20, R18, R16 ;  /* 0x0000001012147228 */ /* 0x000fd00000000000 */
[----:B------:R-:W-:-:S08]  /*0c00*/  DFMA R22, R20, -R14, R16 ;  /* 0x8000000e1416722b */ /* 0x000fd00000000010 */
[----:B------:R-:W-:Y:S01]  /*0c10*/  DFMA R22, R18, R22, R20 ;  /* 0x000000161216722b */ /* 0x000fe20000000014 */
[----:B------:R-:W-:Y:S01]  /*0c20*/  IMAD.MOV.U32 R20, RZ, RZ, R3 ;  /* 0x000000ffff147224 */ /* 0x000fe200078e0003 */
[----:B------:R-:W-:-:S05]  /*0c30*/  @!P2 LOP3.LUT R20, R17, 0x7ff00000, RZ, 0xc0, !PT ;  /* 0x7ff000001114a812 */ /* 0x000fca00078ec0ff */
[----:B------:R-:W-:-:S05]  /*0c40*/  VIADD R18, R20, 0xffffffff ;  /* 0xffffffff14127836 */ /* 0x000fca0000000000 */
[----:B------:R-:W-:Y:S01]  /*0c50*/  ISETP.GT.U32.AND P0, PT, R18, 0x7feffffe, PT ;  /* 0x7feffffe1200780c */ /* 0x000fe20003f04070 */
[----:B------:R-:W-:-:S05]  /*0c60*/  VIADD R18, R28, 0xffffffff ;  /* 0xffffffff1c127836 */ /* 0x000fca0000000000 */
[----:B------:R-:W-:-:S13]  /*0c70*/  ISETP.GT.U32.OR P0, PT, R18, 0x7feffffe, P0 ;  /* 0x7feffffe1200780c */ /* 0x000fda0000704470 */
[----:B------:R-:W-:Y:S05]  /*0c80*/  @P0 BRA `(.L_x_42) ;  /* 0x00000000006c0947 */ /* 0x000fea0003800000 */
[----:B------:R-:W-:-:S04]  /*0c90*/  LOP3.LUT R18, R25, 0x7ff00000, RZ, 0xc0, !PT ;  /* 0x7ff0000019127812 */ /* 0x000fc800078ec0ff */
[CC--:B------:R-:W-:Y:S02]  /*0ca0*/  VIADDMNMX R12, R3.reuse, -R18.reuse, 0xb9600000, !PT ;  /* 0xb9600000030c7446 */ /* 0x0c0fe40007800912 */
[----:B------:R-:W-:Y:S02]  /*0cb0*/  ISETP.GE.U32.AND P0, PT, R3, R18, PT ;  /* 0x000000120300720c */ /* 0x000fe40003f06070 */
[----:B------:R-:W-:Y:S01]  /*0cc0*/  VIMNMX R3, PT, PT, R12, 0x46a00000, PT ;  /* 0x46a000000c037848 */ /* 0x000fe20003fe0100 */
[----:B------:R-:W-:Y:S01]  /*0cd0*/  IMAD.MOV.U32 R12, RZ, RZ, RZ ;  /* 0x000000ffff0c7224 */ /* 0x000fe200078e00ff */
[----:B------:R-:W-:-:S05]  /*0ce0*/  SEL R26, R26, 0x63400000, !P0 ;  /* 0x634000001a1a7807 */ /* 0x000fca0004000000 */
[----:B------:R-:W-:-:S04]  /*0cf0*/  IMAD.IADD R3, R3, 0x1, -R26 ;  /* 0x0000000103037824 */ /* 0x000fc800078e0a1a */
[----:B------:R-:W-:-:S06]  /*0d00*/  VIADD R13, R3, 0x7fe00000 ;  /* 0x7fe00000030d7836 */ /* 0x000fcc0000000000 */
[----:B------:R-:W-:-:S10]  /*0d10*/  DMUL R18, R22, R12 ;  /* 0x0000000c16127228 */ /* 0x000fd40000000000 */
[----:B------:R-:W-:-:S13]  /*0d20*/  FSETP.GTU.AND P0, PT, |R19|, 1.469367938527859385e-39, PT ;  /* 0x001000001300780b */ /* 0x000fda0003f0c200 */
[----:B------:R-:W-:Y:S05]  /*0d30*/  @P0 BRA `(.L_x_43) ;  /* 0x0000000000940947 */ /* 0x000fea0003800000 */
[----:B------:R-:W-:Y:S01]  /*0d40*/  DFMA R14, R22, -R14, R16 ;  /* 0x8000000e160e722b */ /* 0x000fe20000000010 */
[----:B------:R-:W-:-:S09]  /*0d50*/  IMAD.MOV.U32 R16, RZ, RZ, RZ ;  /* 0x000000ffff107224 */ /* 0x000fd200078e00ff */
[C---:B------:R-:W-:Y:S02]  /*0d60*/  FSETP.NEU.AND P0, PT, R15.reuse, RZ, PT ;  /* 0x000000ff0f00720b */ /* 0x040fe40003f0d000 */
[----:B------:R-:W-:-:S04]  /*0d70*/  LOP3.LUT R12, R15, 0x80000000, R25, 0x48, !PT ;  /* 0x800000000f0c7812 */ /* 0x000fc800078e4819 */
[----:B------:R-:W-:-:S07]  /*0d80*/  LOP3.LUT R17, R12, R13, RZ, 0xfc, !PT ;  /* 0x0000000d0c117212 */ /* 0x000fce00078efcff */
[----:B------:R-:W-:Y:S05]  /*0d90*/  @!P0 BRA `(.L_x_43) ;  /* 0x00000000007c8947 */ /* 0x000fea0003800000 */
[----:B------:R-:W-:Y:S01]  /*0da0*/  IMAD.MOV R15, RZ, RZ, -R3 ;  /* 0x000000ffff0f7224 */ /* 0x000fe200078e0a03 */
[----:B------:R-:W-:Y:S01]  /*0db0*/  DMUL.RP R16, R22, R16 ;  /* 0x0000001016107228 */ /* 0x000fe20000008000 */
[----:B------:R-:W-:Y:S01]  /*0dc0*/  IMAD.MOV.U32 R14, RZ, RZ, RZ ;  /* 0x000000ffff0e7224 */ /* 0x000fe200078e00ff */
[----:B------:R-:W-:-:S05]  /*0dd0*/  IADD3 R3, PT, PT, -R3, -0x43300000, RZ ;  /* 0xbcd0000003037810 */ /* 0x000fca0007ffe1ff */
[----:B------:R-:W-:-:S10]  /*0de0*/  DFMA R14, R18, -R14, R22 ;  /* 0x8000000e120e722b */ /* 0x000fd40000000016 */
[----:B------:R-:W-:Y:S02]  /*0df0*/  FSETP.NEU.AND P0, PT, |R15|, R3, PT ;  /* 0x000000030f00720b */ /* 0x000fe40003f0d200 */
[----:B------:R-:W-:Y:S02]  /*0e00*/  LOP3.LUT R3, R17, R12, RZ, 0x3c, !PT ;  /* 0x0000000c11037212 */ /* 0x000fe400078e3cff */
[----:B------:R-:W-:Y:S02]  /*0e10*/  FSEL R18, R16, R18, !P0 ;  /* 0x0000001210127208 */ /* 0x000fe40004000000 */
[----:B------:R-:W-:Y:S01]  /*0e20*/  FSEL R19, R3, R19, !P0 ;  /* 0x0000001303137208 */ /* 0x000fe20004000000 */
[----:B------:R-:W-:Y:S06]  /*0e30*/  BRA `(.L_x_43) ;  /* 0x0000000000547947 */ /* 0x000fec0003800000 */
.L_x_42:
[----:B------:R-:W-:-:S14]  /*0e40*/  DSETP.NAN.AND P0, PT, R12, R12, PT ;  /* 0x0000000c0c00722a */ /* 0x000fdc0003f08000 */
[----:B------:R-:W-:Y:S05]  /*0e50*/  @P0 BRA `(.L_x_44) ;  /* 0x0000000000440947 */ /* 0x000fea0003800000 */
[----:B------:R-:W-:-:S14]  /*0e60*/  DSETP.NAN.AND P0, PT, R24, R24, PT ;  /* 0x000000181800722a */ /* 0x000fdc0003f08000 */
[----:B------:R-:W-:Y:S05]  /*0e70*/  @P0 BRA `(.L_x_45) ;  /* 0x0000000000300947 */ /* 0x000fea0003800000 */
[----:B------:R-:W-:Y:S01]  /*0e80*/  ISETP.NE.AND P0, PT, R20, R28, PT ;  /* 0x0000001c1400720c */ /* 0x000fe20003f05270 */
[----:B------:R-:W-:Y:S02]  /*0e90*/  IMAD.MOV.U32 R18, RZ, RZ, 0x0 ;  /* 0x00000000ff127424 */ /* 0x000fe400078e00ff */
[----:B------:R-:W-:-:S10]  /*0ea0*/  IMAD.MOV.U32 R19, RZ, RZ, -0x80000 ;  /* 0xfff80000ff137424 */ /* 0x000fd400078e00ff */
[----:B------:R-:W-:Y:S05]  /*0eb0*/  @!P0 BRA `(.L_x_43) ;  /* 0x0000000000348947 */ /* 0x000fea0003800000 */
[----:B------:R-:W-:Y:S02]  /*0ec0*/  ISETP.NE.AND P0, PT, R20, 0x7ff00000, PT ;  /* 0x7ff000001400780c */ /* 0x000fe40003f05270 */
[----:B------:R-:W-:Y:S02]  /*0ed0*/  LOP3.LUT R19, R13, 0x80000000, R25, 0x48, !PT ;  /* 0x800000000d137812 */ /* 0x000fe400078e4819 */
[----:B------:R-:W-:-:S13]  /*0ee0*/  ISETP.EQ.OR P0, PT, R28, RZ, !P0 ;  /* 0x000000ff1c00720c */ /* 0x000fda0004702670 */
[----:B------:R-:W-:Y:S01]  /*0ef0*/  @P0 LOP3.LUT R3, R19, 0x7ff00000, RZ, 0xfc, !PT ;  /* 0x7ff0000013030812 */ /* 0x000fe200078efcff */
[----:B------:R-:W-:Y:S02]  /*0f00*/  @!P0 IMAD.MOV.U32 R18, RZ, RZ, RZ ;  /* 0x000000ffff128224 */ /* 0x000fe400078e00ff */
[----:B------:R-:W-:Y:S02]  /*0f10*/  @P0 IMAD.MOV.U32 R18, RZ, RZ, RZ ;  /* 0x000000ffff120224 */ /* 0x000fe400078e00ff */
[----:B------:R-:W-:Y:S01]  /*0f20*/  @P0 IMAD.MOV.U32 R19, RZ, RZ, R3 ;  /* 0x000000ffff130224 */ /* 0x000fe200078e0003 */
[----:B------:R-:W-:Y:S06]  /*0f30*/  BRA `(.L_x_43) ;  /* 0x0000000000147947 */ /* 0x000fec0003800000 */
.L_x_45:
[----:B------:R-:W-:Y:S01]  /*0f40*/  LOP3.LUT R19, R25, 0x80000, RZ, 0xfc, !PT ;  /* 0x0008000019137812 */ /* 0x000fe200078efcff */
[----:B------:R-:W-:Y:S01]  /*0f50*/  IMAD.MOV.U32 R18, RZ, RZ, R24 ;  /* 0x000000ffff127224 */ /* 0x000fe200078e0018 */
[----:B------:R-:W-:Y:S06]  /*0f60*/  BRA `(.L_x_43) ;  /* 0x0000000000087947 */ /* 0x000fec0003800000 */
.L_x_44:
[----:B------:R-:W-:Y:S01]  /*0f70*/  LOP3.LUT R19, R13, 0x80000, RZ, 0xfc, !PT ;  /* 0x000800000d137812 */ /* 0x000fe200078efcff */
[----:B------:R-:W-:-:S07]  /*0f80*/  IMAD.MOV.U32 R18, RZ, RZ, R12 ;  /* 0x000000ffff127224 */ /* 0x000fce00078e000c */
.L_x_43:
[----:B------:R-:W-:Y:S05]  /*0f90*/  BSYNC.RECONVERGENT B1 ;  /* 0x0000000000017941 */ /* 0x000fea0003800200 */
.L_x_41:
[----:B------:R-:W-:Y:S02]  /*0fa0*/  IMAD.MOV.U32 R12, RZ, RZ, R0 ;  /* 0x000000ffff0c7224 */ /* 0x000fe400078e0000 */
[----:B------:R-:W-:-:S04]  /*0fb0*/  IMAD.MOV.U32 R13, RZ, RZ, 0x0 ;  /* 0x00000000ff0d7424 */ /* 0x000fc800078e00ff */
[----:B------:R-:W-:Y:S05]  /*0fc0*/  RET.REL.NODEC R12 `(_Z22calculateDFTCUDAKernelP6float2S0_m) ;  /* 0xfffffff00c0c7950 */ /* 0x000fea0003c3ffff */
.L_x_46:
        /* <DEDUP_REMOVED lines=11> */
.L_x_48:


//--------------------- .nv.global.init           --------------------------
	.section	.nv.global.init,"aw",@progbits
	.align	4
.nv.global.init:
	.type		__cudart_i2opi_f,@object
	.size		__cudart_i2opi_f,(.L_0 - __cudart_i2opi_f)
__cudart_i2opi_f:
        /*0000*/ 	.byte	0x41, 0x90, 0x43, 0x3c, 0x99, 0x95, 0x62, 0xdb, 0xc0, 0xdd, 0x34, 0xf5, 0xd1, 0x57, 0x27, 0xfc
        /*0010*/ 	.byte	0x29, 0x15, 0x44, 0x4e, 0x6e, 0x83, 0xf9, 0xa2
.L_0:


//--------------------- .nv.shared.reserved.0     --------------------------
	.section	.nv.shared.reserved.0,"aw",@nobits
	.weak		__nv_reservedSMEM_offset_0_alias
	.size		__nv_reservedSMEM_offset_0_alias, 0, 64
	.other		__nv_reservedSMEM_offset_0_alias,@"STO_CUDA_RESERVED_SHARED STV_DEFAULT"
__nv_reservedSMEM_offset_0_alias:
	.zero		0
	.zero		64


//--------------------- .nv.constant0._Z41calculateDFTCUDAKernelWithPrecomputedRootP6float2S0_S0_m --------------------------
	.section	.nv.constant0._Z41calculateDFTCUDAKernelWithPrecomputedRootP6float2S0_S0_m,"a",@progbits
	.sectionflags	@""
	.align	4
.nv.constant0._Z41calculateDFTCUDAKernelWithPrecomputedRootP6float2S0_S0_m:
	.zero		928


//--------------------- .nv.constant0._Z22calculateDFTCUDAKernelP6float2S0_m --------------------------
	.section	.nv.constant0._Z22calculateDFTCUDAKernelP6float2S0_m,"a",@progbits
	.sectionflags	@""
	.align	4
.nv.constant0._Z22calculateDFTCUDAKernelP6float2S0_m:
	.zero		920


//--------------------- SYMBOLS --------------------------

	.type		.nv.reservedSmem.offset0,@object
	.size		.nv.reservedSmem.offset0,0x4
